	.target	sm_100a

	.elftype	@"ET_EXEC"


//--------------------- .note.nv.tkinfo           --------------------------
	.section	.note.nv.tkinfo,"",@"SHT_NOTE"
	.sectionflags	@"SHF_NOTE_NV_TKINFO"
	.tkinfo
        /*0018*/ 	.word	0x00000002
        /*0030*/ 	.string	""
        /*0030*/ 	.string	"ptxas"
        /*0030*/ 	.string	"Cuda compilation tools, release 13.0, V13.0.88"
        /*0030*/ 	.string	"Build cuda_13.0.r13.0/compiler.36424714_0"
        /*0030*/ 	.string	"-arch sm_100a -m 64 "



//--------------------- .note.nv.cuinfo           --------------------------
	.section	.note.nv.cuinfo,"",@"SHT_NOTE"
	.sectionflags	@"SHF_NOTE_NV_CUINFO"
        /*0018*/ 	.short	0x0002
        /*001a*/ 	.short	0x0064
        /*001c*/ 	.short	0x0082
	.zero		2


//--------------------- .nv.info                  --------------------------
	.section	.nv.info,"",@"SHT_CUDA_INFO"
	.align	4


	//----- nvinfo : EIATTR_REGCOUNT
	.align		4
        /*0000*/ 	.byte	0x04, 0x2f
        /*0002*/ 	.short	(.L_19 - .L_18)
	.align		4
.L_18:
        /*0004*/ 	.word	index@(_ZN7cutlass13device_kernelINS_4gemm6kernel13GemmUniversalIN4cute5tupleIJiiiiEEENS1_10collective13CollectiveMmaINS1_35MainloopSm100TmaUmmaWarpSpecializedILi5ELi2ELi4ENS5_IJNS4_1CILi2EEESB_NSA_ILi1EEEEEEEENS5_IJNSA_ILi256EEENSA_ILi128EEENSA_ILi32EEEEEENS_12float_e5m2_tENS5_IJlSC_lEEESJ_SK_NS4_8TiledMMAINS4_8MMA_AtomIJNS4_10MMA_TraitsINS4_25SM100_MMA_F8F6F4_2x1SM_SSEJSJ_SJ_fSF_SG_NS4_17integral_constantINS4_4UMMA5MajorELSR_0EEESS_NSP_INSQ_7ScaleInELST_0EEESU_EEEEEENS4_6LayoutINS5_IJSC_SC_SC_EEENS5_IJNSA_ILi0EEESZ_SZ_EEEEENS5_IJNS4_10UnderscoreES12_S12_EEEEENS4_28SM100_TMA_2SM_LOAD_MULTICASTENS4_14ComposedLayoutINS4_7SwizzleILi1ELi4ELi3EEENS4_18smem_ptr_flag_bitsILi8EEENSX_INS5_IJNSA_ILi8EEESH_EEENS5_IJSH_SC_EEEEEEEvNS4_8identityENS4_18SM100_TMA_2SM_LOADES1F_vS1G_EENS_8epilogue10collective18CollectiveEpilogueINS1J_23Sm100TmaWarpSpecializedILi2ELi2ELi64ELb0ELb0EEEJNS5_IJSG_SG_SH_EEENS5_IJNSX_ISG_SC_EENSX_INSA_ILi64EEESC_EEEEESJ_SK_SJ_SK_NS1J_6fusion15FusionCallbacksIS1N_NS1T_17LinearCombinationISJ_fSJ_fLNS_15FloatRoundStyleE2EEES1O_S1S_JEEENS4_5SM1004TMEM4LOAD26SM100_TMEM_LOAD_32dp32b64xENS4_13SM90_TMA_LOADENS16_INS17_ILi2ELi4ELi3EEES1A_NSX_INS5_IJS1B_S1Q_EEENS5_IJS1Q_SC_EEEEEEENS4_39AutoVectorizingCopyWithAssumedAlignmentILi128EEENS4_14SM90_TMA_STOREES28_S2A_S2A_EEEvvEEEEvNT_6ParamsE)
        /*0008*/ 	.word	0x000000cd


	//----- nvinfo : EIATTR_FRAME_SIZE
	.align		4
.L_19:
        /*000c*/ 	.byte	0x04, 0x11
        /*000e*/ 	.short	(.L_21 - .L_20)
	.align		4
.L_20:
        /*0010*/ 	.word	index@($__internal_2_$__cuda_sm10x_tcgen05_guardrail_trap_unallocated_columns_being_dealloced)
        /*0014*/ 	.word	0x00000000


	//----- nvinfo : EIATTR_FRAME_SIZE
	.align		4
.L_21:
        /*0018*/ 	.byte	0x04, 0x11
        /*001a*/ 	.short	(.L_23 - .L_22)
	.align		4
.L_22:
        /*001c*/ 	.word	index@($__internal_1_$__cuda_sm10x_tcgen05_guardrail_trap_phase_invalid_during_alloc)
        /*0020*/ 	.word	0x00000000


	//----- nvinfo : EIATTR_FRAME_SIZE
	.align		4
.L_23:
        /*0024*/ 	.byte	0x04, 0x11
        /*0026*/ 	.short	(.L_25 - .L_24)
	.align		4
.L_24:
        /*0028*/ 	.word	index@($__internal_0_$__cuda_sm10x_tcgen05_guardrail_trap_col_being_dealloced_not_returned_by_alloc)
        /*002c*/ 	.word	0x00000000


	//----- nvinfo : EIATTR_FRAME_SIZE
	.align		4
.L_25:
        /*0030*/ 	.byte	0x04, 0x11
        /*0032*/ 	.short	(.L_27 - .L_26)
	.align		4
.L_26:
        /*0034*/ 	.word	index@(_ZN7cutlass13device_kernelINS_4gemm6kernel13GemmUniversalIN4cute5tupleIJiiiiEEENS1_10collective13CollectiveMmaINS1_35MainloopSm100TmaUmmaWarpSpecializedILi5ELi2ELi4ENS5_IJNS4_1CILi2EEESB_NSA_ILi1EEEEEEEENS5_IJNSA_ILi256EEENSA_ILi128EEENSA_ILi32EEEEEENS_12float_e5m2_tENS5_IJlSC_lEEESJ_SK_NS4_8TiledMMAINS4_8MMA_AtomIJNS4_10MMA_TraitsINS4_25SM100_MMA_F8F6F4_2x1SM_SSEJSJ_SJ_fSF_SG_NS4_17integral_constantINS4_4UMMA5MajorELSR_0EEESS_NSP_INSQ_7ScaleInELST_0EEESU_EEEEEENS4_6LayoutINS5_IJSC_SC_SC_EEENS5_IJNSA_ILi0EEESZ_SZ_EEEEENS5_IJNS4_10UnderscoreES12_S12_EEEEENS4_28SM100_TMA_2SM_LOAD_MULTICASTENS4_14ComposedLayoutINS4_7SwizzleILi1ELi4ELi3EEENS4_18smem_ptr_flag_bitsILi8EEENSX_INS5_IJNSA_ILi8EEESH_EEENS5_IJSH_SC_EEEEEEEvNS4_8identityENS4_18SM100_TMA_2SM_LOADES1F_vS1G_EENS_8epilogue10collective18CollectiveEpilogueINS1J_23Sm100TmaWarpSpecializedILi2ELi2ELi64ELb0ELb0EEEJNS5_IJSG_SG_SH_EEENS5_IJNSX_ISG_SC_EENSX_INSA_ILi64EEESC_EEEEESJ_SK_SJ_SK_NS1J_6fusion15FusionCallbacksIS1N_NS1T_17LinearCombinationISJ_fSJ_fLNS_15FloatRoundStyleE2EEES1O_S1S_JEEENS4_5SM1004TMEM4LOAD26SM100_TMEM_LOAD_32dp32b64xENS4_13SM90_TMA_LOADENS16_INS17_ILi2ELi4ELi3EEES1A_NSX_INS5_IJS1B_S1Q_EEENS5_IJS1Q_SC_EEEEEEENS4_39AutoVectorizingCopyWithAssumedAlignmentILi128EEENS4_14SM90_TMA_STOREES28_S2A_S2A_EEEvvEEEEvNT_6ParamsE)
        /*0038*/ 	.word	0x00000000


	//----- nvinfo : EIATTR_MIN_STACK_SIZE
	.align		4
.L_27:
        /*003c*/ 	.byte	0x04, 0x12
        /*003e*/ 	.short	(.L_29 - .L_28)
	.align		4
.L_28:
        /*0040*/ 	.word	index@(_ZN7cutlass13device_kernelINS_4gemm6kernel13GemmUniversalIN4cute5tupleIJiiiiEEENS1_10collective13CollectiveMmaINS1_35MainloopSm100TmaUmmaWarpSpecializedILi5ELi2ELi4ENS5_IJNS4_1CILi2EEESB_NSA_ILi1EEEEEEEENS5_IJNSA_ILi256EEENSA_ILi128EEENSA_ILi32EEEEEENS_12float_e5m2_tENS5_IJlSC_lEEESJ_SK_NS4_8TiledMMAINS4_8MMA_AtomIJNS4_10MMA_TraitsINS4_25SM100_MMA_F8F6F4_2x1SM_SSEJSJ_SJ_fSF_SG_NS4_17integral_constantINS4_4UMMA5MajorELSR_0EEESS_NSP_INSQ_7ScaleInELST_0EEESU_EEEEEENS4_6LayoutINS5_IJSC_SC_SC_EEENS5_IJNSA_ILi0EEESZ_SZ_EEEEENS5_IJNS4_10UnderscoreES12_S12_EEEEENS4_28SM100_TMA_2SM_LOAD_MULTICASTENS4_14ComposedLayoutINS4_7SwizzleILi1ELi4ELi3EEENS4_18smem_ptr_flag_bitsILi8EEENSX_INS5_IJNSA_ILi8EEESH_EEENS5_IJSH_SC_EEEEEEEvNS4_8identityENS4_18SM100_TMA_2SM_LOADES1F_vS1G_EENS_8epilogue10collective18CollectiveEpilogueINS1J_23Sm100TmaWarpSpecializedILi2ELi2ELi64ELb0ELb0EEEJNS5_IJSG_SG_SH_EEENS5_IJNSX_ISG_SC_EENSX_INSA_ILi64EEESC_EEEEESJ_SK_SJ_SK_NS1J_6fusion15FusionCallbacksIS1N_NS1T_17LinearCombinationISJ_fSJ_fLNS_15FloatRoundStyleE2EEES1O_S1S_JEEENS4_5SM1004TMEM4LOAD26SM100_TMEM_LOAD_32dp32b64xENS4_13SM90_TMA_LOADENS16_INS17_ILi2ELi4ELi3EEES1A_NSX_INS5_IJS1B_S1Q_EEENS5_IJS1Q_SC_EEEEEEENS4_39AutoVectorizingCopyWithAssumedAlignmentILi128EEENS4_14SM90_TMA_STOREES28_S2A_S2A_EEEvvEEEEvNT_6ParamsE)
        /*0044*/ 	.word	0x00000000
.L_29:


//--------------------- .nv.compat                --------------------------
	.section	.nv.compat,"",@"SHT_CUDA_COMPAT_INFO"
	.align	4
        /*0000*/ 	.byte	0x02, 0x09, 0x01, 0x00, 0x02, 0x02, 0x02, 0x00, 0x02, 0x05, 0x05, 0x00, 0x03, 0x07, 0x01, 0x01
        /*0010*/ 	.byte	0x02, 0x03, 0x01, 0x00, 0x02, 0x06, 0x01, 0x00, 0x04, 0x0b, 0x08, 0x00, 0x09, 0x00, 0x00, 0x00
        /*0020*/ 	.byte	0x00, 0x00, 0x00, 0x00


//--------------------- .nv.info._ZN7cutlass13device_kernelINS_4gemm6kernel13GemmUniversalIN4cute5tupleIJiiiiEEENS1_10collective13CollectiveMmaINS1_35MainloopSm100TmaUmmaWarpSpecializedILi5ELi2ELi4ENS5_IJNS4_1CILi2EEESB_NSA_ILi1EEEEEEEENS5_IJNSA_ILi256EEENSA_ILi128EEENSA_ILi32EEEEEENS_12float_e5m2_tENS5_IJlSC_lEEESJ_SK_NS4_8TiledMMAINS4_8MMA_AtomIJNS4_10MMA_TraitsINS4_25SM100_MMA_F8F6F4_2x1SM_SSEJSJ_SJ_fSF_SG_NS4_17integral_constantINS4_4UMMA5MajorELSR_0EEESS_NSP_INSQ_7ScaleInELST_0EEESU_EEEEEENS4_6LayoutINS5_IJSC_SC_SC_EEENS5_IJNSA_ILi0EEESZ_SZ_EEEEENS5_IJNS4_10UnderscoreES12_S12_EEEEENS4_28SM100_TMA_2SM_LOAD_MULTICASTENS4_14ComposedLayoutINS4_7SwizzleILi1ELi4ELi3EEENS4_18smem_ptr_flag_bitsILi8EEENSX_INS5_IJNSA_ILi8EEESH_EEENS5_IJSH_SC_EEEEEEEvNS4_8identityENS4_18SM100_TMA_2SM_LOADES1F_vS1G_EENS_8epilogue10collective18CollectiveEpilogueINS1J_23Sm100TmaWarpSpecializedILi2ELi2ELi64ELb0ELb0EEEJNS5_IJSG_SG_SH_EEENS5_IJNSX_ISG_SC_EENSX_INSA_ILi64EEESC_EEEEESJ_SK_SJ_SK_NS1J_6fusion15FusionCallbacksIS1N_NS1T_17LinearCombinationISJ_fSJ_fLNS_15FloatRoundStyleE2EEES1O_S1S_JEEENS4_5SM1004TMEM4LOAD26SM100_TMEM_LOAD_32dp32b64xENS4_13SM90_TMA_LOADENS16_INS17_ILi2ELi4ELi3EEES1A_NSX_INS5_IJS1B_S1Q_EEENS5_IJS1Q_SC_EEEEEEENS4_39AutoVectorizingCopyWithAssumedAlignmentILi128EEENS4_14SM90_TMA_STOREES28_S2A_S2A_EEEvvEEEEvNT_6ParamsE --------------------------
	.section	.nv.info._ZN7cutlass13device_kernelINS_4gemm6kernel13GemmUniversalIN4cute5tupleIJiiiiEEENS1_10collective13CollectiveMmaINS1_35MainloopSm100TmaUmmaWarpSpecializedILi5ELi2ELi4ENS5_IJNS4_1CILi2EEESB_NSA_ILi1EEEEEEEENS5_IJNSA_ILi256EEENSA_ILi128EEENSA_ILi32EEEEEENS_12float_e5m2_tENS5_IJlSC_lEEESJ_SK_NS4_8TiledMMAINS4_8MMA_AtomIJNS4_10MMA_TraitsINS4_25SM100_MMA_F8F6F4_2x1SM_SSEJSJ_SJ_fSF_SG_NS4_17integral_constantINS4_4UMMA5MajorELSR_0EEESS_NSP_INSQ_7ScaleInELST_0EEESU_EEEEEENS4_6LayoutINS5_IJSC_SC_SC_EEENS5_IJNSA_ILi0EEESZ_SZ_EEEEENS5_IJNS4_10UnderscoreES12_S12_EEEEENS4_28SM100_TMA_2SM_LOAD_MULTICASTENS4_14ComposedLayoutINS4_7SwizzleILi1ELi4ELi3EEENS4_18smem_ptr_flag_bitsILi8EEENSX_INS5_IJNSA_ILi8EEESH_EEENS5_IJSH_SC_EEEEEEEvNS4_8identityENS4_18SM100_TMA_2SM_LOADES1F_vS1G_EENS_8epilogue10collective18CollectiveEpilogueINS1J_23Sm100TmaWarpSpecializedILi2ELi2ELi64ELb0ELb0EEEJNS5_IJSG_SG_SH_EEENS5_IJNSX_ISG_SC_EENSX_INSA_ILi64EEESC_EEEEESJ_SK_SJ_SK_NS1J_6fusion15FusionCallbacksIS1N_NS1T_17LinearCombinationISJ_fSJ_fLNS_15FloatRoundStyleE2EEES1O_S1S_JEEENS4_5SM1004TMEM4LOAD26SM100_TMEM_LOAD_32dp32b64xENS4_13SM90_TMA_LOADENS16_INS17_ILi2ELi4ELi3EEES1A_NSX_INS5_IJS1B_S1Q_EEENS5_IJS1Q_SC_EEEEEEENS4_39AutoVectorizingCopyWithAssumedAlignmentILi128EEENS4_14SM90_TMA_STOREES28_S2A_S2A_EEEvvEEEEvNT_6ParamsE,"",@"SHT_CUDA_INFO"
	.sectionflags	@""
	.align	4


	//----- nvinfo : EIATTR_CUDA_API_VERSION
	.align		4
        /*0000*/ 	.byte	0x04, 0x37
        /*0002*/ 	.short	(.L_31 - .L_30)
.L_30:
        /*0004*/ 	.word	0x00000082


	//----- nvinfo : EIATTR_KPARAM_INFO
	.align		4
.L_31:
        /*0008*/ 	.byte	0x04, 0x17
        /*000a*/ 	.short	(.L_33 - .L_32)
.L_32:
        /*000c*/ 	.word	0x00000000
        /*0010*/ 	.short	0x0000
        /*0012*/ 	.short	0x0000
        /*0014*/ 	.byte	0x00, 0xf0, 0x01, 0x20


	//----- nvinfo : EIATTR_AT_ENTRY_FRAGMENTS
	.align		4
.L_33:
        /*0018*/ 	.byte	0x04, 0x4f
        /*001a*/ 	.short	(.L_35 - .L_34)


	//   ....[0]....
.L_34:
        /*001c*/ 	.word	0x00000007


	//----- nvinfo : EIATTR_RESERVED_SMEM_USED
	.align		4
.L_35:
        /*0020*/ 	.byte	0x01, 0x41
	.zero		2


	//----- nvinfo : EIATTR_SPARSE_MMA_MASK
	.align		4
        /*0024*/ 	.byte	0x03, 0x50
        /*0026*/ 	.short	0x0000


	//----- nvinfo : EIATTR_TCGEN05_2CTA_USED
	.align		4
        /*0028*/ 	.byte	0x01, 0x52
	.zero		2


	//----- nvinfo : EIATTR_MAXREG_COUNT
	.align		4
        /*002c*/ 	.byte	0x03, 0x1b
        /*002e*/ 	.short	0x00ff


	//----- nvinfo : EIATTR_NUM_BARRIERS
	.align		4
        /*0030*/ 	.byte	0x02, 0x4c
        /*0032*/ 	.byte	0x07
	.zero		1


	//----- nvinfo : EIATTR_EXTERNS
	.align		4
        /*0034*/ 	.byte	0x04, 0x0f
        /*0036*/ 	.short	(.L_37 - .L_36)


	//   ....[0]....
	.align		4
.L_36:
        /*0038*/ 	.word	index@(__assertfail)


	//----- nvinfo : EIATTR_MERCURY_ISA_VERSION
	.align		4
.L_37:
        /*003c*/ 	.byte	0x03, 0x5f
        /*003e*/ 	.short	0x0101


	//----- nvinfo : EIATTR_INT_WARP_WIDE_INSTR_OFFSETS
	.align		4
        /*0040*/ 	.byte	0x04, 0x31
        /*0042*/ 	.short	(.L_39 - .L_38)


	//   ....[0]....
.L_38:
        /*0044*/ 	.word	0x00000d50


	//   ....[1]....
        /*0048*/ 	.word	0x00000df0


	//   ....[2]....
        /*004c*/ 	.word	0x00004180


	//   ....[3]....
        /*0050*/ 	.word	0x000041a0


	//   ....[4]....
        /*0054*/ 	.word	0x000041d0


	//   ....[5]....
        /*0058*/ 	.word	0x00004d00


	//   ....[6]....
        /*005c*/ 	.word	0x00004d70


	//   ....[7]....
        /*0060*/ 	.word	0x00004e40


	//   ....[8]....
        /*0064*/ 	.word	0x00004ef0


	//----- nvinfo : EIATTR_COOP_GROUP_MASK_REGIDS
	.align		4
.L_39:
        /*0068*/ 	.byte	0x04, 0x29
        /*006a*/ 	.short	(.L_41 - .L_40)


	//   ....[0]....
.L_40:
        /*006c*/ 	.word	0xffffffff


	//   ....[1]....
        /*0070*/ 	.word	0xffffffff


	//   ....[2]....
        /*0074*/ 	.word	0xffffffff


	//   ....[3]....
        /*0078*/ 	.word	0xffffffff


	//   ....[4]....
        /*007c*/ 	.word	0xffffffff


	//   ....[5]....
        /*0080*/ 	.word	0xffffffff


	//   ....[6]....
        /*0084*/ 	.word	0xffffffff


	//   ....[7]....
        /*0088*/ 	.word	0xffffffff


	//   ....[8]....
        /*008c*/ 	.word	0xffffffff


	//   ....[9]....
        /*0090*/ 	.word	0xffffffff


	//   ....[10]....
        /*0094*/ 	.word	0xffffffff


	//   ....[11]....
        /*0098*/ 	.word	0xffffffff


	//   ....[12]....
        /*009c*/ 	.word	0xffffffff


	//   ....[13]....
        /*00a0*/ 	.word	0xffffffff


	//----- nvinfo : EIATTR_COOP_GROUP_INSTR_OFFSETS
	.align		4
.L_41:
        /*00a4*/ 	.byte	0x04, 0x28
        /*00a6*/ 	.short	(.L_43 - .L_42)


	//   ....[0]....
.L_42:
        /*00a8*/ 	.word	0x000000b0


	//   ....[1]....
        /*00ac*/ 	.word	0x00000520


	//   ....[2]....
        /*00b0*/ 	.word	0x00000700


	//   ....[3]....
        /*00b4*/ 	.word	0x00000850


	//   ....[4]....
        /*00b8*/ 	.word	0x00000940


	//   ....[5]....
        /*00bc*/ 	.word	0x00000aa0


	//   ....[6]....
        /*00c0*/ 	.word	0x00000c30


	//   ....[7]....
        /*00c4*/ 	.word	0x00000e70


	//   ....[8]....
        /*00c8*/ 	.word	0x00002180


	//   ....[9]....
        /*00cc*/ 	.word	0x000030b0


	//   ....[10]....
        /*00d0*/ 	.word	0x00003580


	//   ....[11]....
        /*00d4*/ 	.word	0x000035b0


	//   ....[12]....
        /*00d8*/ 	.word	0x00004080


	//   ....[13]....
        /*00dc*/ 	.word	0x00004290


	//----- nvinfo : EIATTR_VRC_CTA_INIT_COUNT
	.align		4
.L_43:
        /*00e0*/ 	.byte	0x02, 0x4a
        /*00e2*/ 	.byte	0x80
	.zero		1


	//----- nvinfo : EIATTR_SYSCALL_OFFSETS
	.align		4
        /*00e4*/ 	.byte	0x04, 0x46
        /*00e6*/ 	.short	(.L_45 - .L_44)


	//   ....[0]....
.L_44:
        /*00e8*/ 	.word	0x00005ae0


	//   ....[1]....
        /*00ec*/ 	.word	0x00005c20


	//   ....[2]....
        /*00f0*/ 	.word	0x000064b0


	//   ....[3]....
        /*00f4*/ 	.word	0x00007ac0


	//----- nvinfo : EIATTR_MBARRIER_INSTR_OFFSETS
	.align		4
.L_45:
        /*00f8*/ 	.byte	0x04, 0x39
        /*00fa*/ 	.short	(.L_47 - .L_46)


	//   ....[0]....
.L_46:
        /*00fc*/ 	.word	0x00000650
        /*0100*/ 	.word	0x000000ff
        /*0104*/ 	.word	0x00000000
        /*0108*/ 	.short	0x0100
        /*010a*/ 	.byte	0x04
	.zero		1


	//   ....[1]....
        /*010c*/ 	.word	0x00000660
        /*0110*/ 	.word	0x000000ff
        /*0114*/ 	.word	0x00000028
        /*0118*/ 	.short	0x0100
        /*011a*/ 	.byte	0x04
	.zero		1


	//   ....[2]....
        /*011c*/ 	.word	0x00000670
        /*0120*/ 	.word	0x000000ff
        /*0124*/ 	.word	0x00000008
        /*0128*/ 	.short	0x0100
        /*012a*/ 	.byte	0x04
	.zero		1


	//   ....[3]....
        /*012c*/ 	.word	0x00000680
        /*0130*/ 	.word	0x000000ff
        /*0134*/ 	.word	0x00000030
        /*0138*/ 	.short	0x0100
        /*013a*/ 	.byte	0x04
	.zero		1


	//   ....[4]....
        /*013c*/ 	.word	0x00000690
        /*0140*/ 	.word	0x000000ff
        /*0144*/ 	.word	0x00000010
        /*0148*/ 	.short	0x0100
        /*014a*/ 	.byte	0x04
	.zero		1


	//   ....[5]....
        /*014c*/ 	.word	0x000006a0
        /*0150*/ 	.word	0x000000ff
        /*0154*/ 	.word	0x00000038
        /*0158*/ 	.short	0x0100
        /*015a*/ 	.byte	0x04
	.zero		1


	//   ....[6]....
        /*015c*/ 	.word	0x000006b0
        /*0160*/ 	.word	0x000000ff
        /*0164*/ 	.word	0x00000018
        /*0168*/ 	.short	0x0100
        /*016a*/ 	.byte	0x04
	.zero		1


	//   ....[7]....
        /*016c*/ 	.word	0x000006c0
        /*0170*/ 	.word	0x000000ff
        /*0174*/ 	.word	0x00000040
        /*0178*/ 	.short	0x0100
        /*017a*/ 	.byte	0x04
	.zero		1


	//   ....[8]....
        /*017c*/ 	.word	0x000006d0
        /*0180*/ 	.word	0x000000ff
        /*0184*/ 	.word	0x00000020
        /*0188*/ 	.short	0x0100
        /*018a*/ 	.byte	0x04
	.zero		1


	//   ....[9]....
        /*018c*/ 	.word	0x000006e0
        /*0190*/ 	.word	0x000000ff
        /*0194*/ 	.word	0x00000048
        /*0198*/ 	.short	0x0100
        /*019a*/ 	.byte	0x04
	.zero		1


	//   ....[10]....
        /*019c*/ 	.word	0x00000800
        /*01a0*/ 	.word	0x000000ff
        /*01a4*/ 	.word	0x00000050
        /*01a8*/ 	.short	0x0100
        /*01aa*/ 	.byte	0x04
	.zero		1


	//   ....[11]....
        /*01ac*/ 	.word	0x00000810
        /*01b0*/ 	.word	0x000000ff
        /*01b4*/ 	.word	0x00000060
        /*01b8*/ 	.short	0x0100
        /*01ba*/ 	.byte	0x04
	.zero		1


	//   ....[12]....
        /*01bc*/ 	.word	0x00000820
        /*01c0*/ 	.word	0x000000ff
        /*01c4*/ 	.word	0x00000058
        /*01c8*/ 	.short	0x0100
        /*01ca*/ 	.byte	0x04
	.zero		1


	//   ....[13]....
        /*01cc*/ 	.word	0x00000830
        /*01d0*/ 	.word	0x000000ff
        /*01d4*/ 	.word	0x00000068
        /*01d8*/ 	.short	0x0100
        /*01da*/ 	.byte	0x04
	.zero		1


	//   ....[14]....
        /*01dc*/ 	.word	0x00000910
        /*01e0*/ 	.word	0x000000ff
        /*01e4*/ 	.word	0x00000070
        /*01e8*/ 	.short	0x0100
        /*01ea*/ 	.byte	0x06
	.zero		1


	//   ....[15]....
        /*01ec*/ 	.word	0x00000920
        /*01f0*/ 	.word	0x000000ff
        /*01f4*/ 	.word	0x00000078
        /*01f8*/ 	.short	0x0100
        /*01fa*/ 	.byte	0x06
	.zero		1


	//   ....[16]....
        /*01fc*/ 	.word	0x00000a50
        /*0200*/ 	.word	0x000000ff
        /*0204*/ 	.word	0x00000080
        /*0208*/ 	.short	0x0100
        /*020a*/ 	.byte	0x06
	.zero		1


	//   ....[17]....
        /*020c*/ 	.word	0x00000a60
        /*0210*/ 	.word	0x000000ff
        /*0214*/ 	.word	0x00000090
        /*0218*/ 	.short	0x0100
        /*021a*/ 	.byte	0x06
	.zero		1


	//   ....[18]....
        /*021c*/ 	.word	0x00000a70
        /*0220*/ 	.word	0x000000ff
        /*0224*/ 	.word	0x00000088
        /*0228*/ 	.short	0x0100
        /*022a*/ 	.byte	0x06
	.zero		1


	//   ....[19]....
        /*022c*/ 	.word	0x00000a80
        /*0230*/ 	.word	0x000000ff
        /*0234*/ 	.word	0x00000098
        /*0238*/ 	.short	0x0100
        /*023a*/ 	.byte	0x06
	.zero		1


	//   ....[20]....
        /*023c*/ 	.word	0x00000ba0
        /*0240*/ 	.word	0x000000ff
        /*0244*/ 	.word	0x000000a0
        /*0248*/ 	.short	0x0100
        /*024a*/ 	.byte	0x04
	.zero		1


	//   ....[21]....
        /*024c*/ 	.word	0x00000bb0
        /*0250*/ 	.word	0x000000ff
        /*0254*/ 	.word	0x000000c0
        /*0258*/ 	.short	0x0100
        /*025a*/ 	.byte	0x04
	.zero		1


	//   ....[22]....
        /*025c*/ 	.word	0x00000bc0
        /*0260*/ 	.word	0x000000ff
        /*0264*/ 	.word	0x000000a8
        /*0268*/ 	.short	0x0100
        /*026a*/ 	.byte	0x04
	.zero		1


	//   ....[23]....
        /*026c*/ 	.word	0x00000bd0
        /*0270*/ 	.word	0x000000ff
        /*0274*/ 	.word	0x000000c8
        /*0278*/ 	.short	0x0100
        /*027a*/ 	.byte	0x04
	.zero		1


	//   ....[24]....
        /*027c*/ 	.word	0x00000be0
        /*0280*/ 	.word	0x000000ff
        /*0284*/ 	.word	0x000000b0
        /*0288*/ 	.short	0x0100
        /*028a*/ 	.byte	0x04
	.zero		1


	//   ....[25]....
        /*028c*/ 	.word	0x00000bf0
        /*0290*/ 	.word	0x000000ff
        /*0294*/ 	.word	0x000000d0
        /*0298*/ 	.short	0x0100
        /*029a*/ 	.byte	0x04
	.zero		1


	//   ....[26]....
        /*029c*/ 	.word	0x00000c00
        /*02a0*/ 	.word	0x000000ff
        /*02a4*/ 	.word	0x000000b8
        /*02a8*/ 	.short	0x0100
        /*02aa*/ 	.byte	0x04
	.zero		1


	//   ....[27]....
        /*02ac*/ 	.word	0x00000c10
        /*02b0*/ 	.word	0x000000ff
        /*02b4*/ 	.word	0x000000d8
        /*02b8*/ 	.short	0x0100
        /*02ba*/ 	.byte	0x04
	.zero		1


	//   ....[28]....
        /*02bc*/ 	.word	0x00000d00
        /*02c0*/ 	.word	0x000000ff
        /*02c4*/ 	.word	0x000000e0
        /*02c8*/ 	.short	0x0100
        /*02ca*/ 	.byte	0x04
	.zero		1


	//   ....[29]....
        /*02cc*/ 	.word	0x00000d10
        /*02d0*/ 	.word	0x000000ff
        /*02d4*/ 	.word	0x000000f0
        /*02d8*/ 	.short	0x0100
        /*02da*/ 	.byte	0x04
	.zero		1


	//   ....[30]....
        /*02dc*/ 	.word	0x00000d20
        /*02e0*/ 	.word	0x000000ff
        /*02e4*/ 	.word	0x000000e8
        /*02e8*/ 	.short	0x0100
        /*02ea*/ 	.byte	0x04
	.zero		1


	//   ....[31]....
        /*02ec*/ 	.word	0x00000d30
        /*02f0*/ 	.word	0x000000ff
        /*02f4*/ 	.word	0x000000f8
        /*02f8*/ 	.short	0x0100
        /*02fa*/ 	.byte	0x04
	.zero		1


	//   ....[32]....
        /*02fc*/ 	.word	0x00000e30
        /*0300*/ 	.word	0x000000ff
        /*0304*/ 	.word	0x00000100
        /*0308*/ 	.short	0x0100
        /*030a*/ 	.byte	0x06
	.zero		1


	//   ....[33]....
        /*030c*/ 	.word	0x000019d0
        /*0310*/ 	.word	0x00000000
        /*0314*/ 	.word	0x000000f0
        /*0318*/ 	.short	0x010a
        /*031a*/ 	.byte	0xff
	.zero		1


	//   ....[34]....
        /*031c*/ 	.word	0x000019f0
        /*0320*/ 	.word	0x00000000
        /*0324*/ 	.word	0x000000e0
        /*0328*/ 	.short	0x0101
        /*032a*/ 	.byte	0xff
	.zero		1


	//   ....[35]....
        /*032c*/ 	.word	0x00001aa0
        /*0330*/ 	.word	0x000000ff
        /*0334*/ 	.word	0x00000028
        /*0338*/ 	.short	0x010a
        /*033a*/ 	.byte	0x04
	.zero		1


	//   ....[36]....
        /*033c*/ 	.word	0x00001b70
        /*0340*/ 	.word	0x000000ff
        /*0344*/ 	.word	0x00000028
        /*0348*/ 	.short	0x010a
        /*034a*/ 	.byte	0x21
	.zero		1


	//   ....[37]....
        /*034c*/ 	.word	0x00001d20
        /*0350*/ 	.word	0x000000ff
        /*0354*/ 	.word	0x00000028
        /*0358*/ 	.short	0x010a
        /*035a*/ 	.byte	0x05
	.zero		1


	//   ....[38]....
        /*035c*/ 	.word	0x00001e30
        /*0360*/ 	.word	0x000000ff
        /*0364*/ 	.word	0x00000078
        /*0368*/ 	.short	0x0101
        /*036a*/ 	.byte	0x0d
	.zero		1


	//   ....[39]....
        /*036c*/ 	.word	0x00001e50
        /*0370*/ 	.word	0x000000ff
        /*0374*/ 	.word	0x00000028
        /*0378*/ 	.short	0x010a
        /*037a*/ 	.byte	0x04
	.zero		1


	//   ....[40]....
        /*037c*/ 	.word	0x00001ed0
        /*0380*/ 	.word	0x000000ff
        /*0384*/ 	.word	0x00000028
        /*0388*/ 	.short	0x010a
        /*038a*/ 	.byte	0x11
	.zero		1


	//   ....[41]....
        /*038c*/ 	.word	0x00002070
        /*0390*/ 	.word	0x000000ff
        /*0394*/ 	.word	0x00000028
        /*0398*/ 	.short	0x010a
        /*039a*/ 	.byte	0x05
	.zero		1


	//   ....[42]....
        /*039c*/ 	.word	0x000021b0
        /*03a0*/ 	.word	0x00000003
        /*03a4*/ 	.word	0x00000080
        /*03a8*/ 	.short	0x010a
        /*03aa*/ 	.byte	0xff
	.zero		1


	//   ....[43]....
        /*03ac*/ 	.word	0x00002300
        /*03b0*/ 	.word	0x00000000
        /*03b4*/ 	.word	0x00000000
        /*03b8*/ 	.short	0x0101
        /*03ba*/ 	.byte	0xff
	.zero		1


	//   ....[44]....
        /*03bc*/ 	.word	0x000028a0
        /*03c0*/ 	.word	0x000000ff
        /*03c4*/ 	.word	0x00000000
        /*03c8*/ 	.short	0x010a
        /*03ca*/ 	.byte	0x04
	.zero		1


	//   ....[45]....
        /*03cc*/ 	.word	0x00002930
        /*03d0*/ 	.word	0x000000ff
        /*03d4*/ 	.word	0x00000000
        /*03d8*/ 	.short	0x010a
        /*03da*/ 	.byte	0x05
	.zero		1


	//   ....[46]....
        /*03dc*/ 	.word	0x000029c0
        /*03e0*/ 	.word	0x000000ff
        /*03e4*/ 	.word	0x00000000
        /*03e8*/ 	.short	0x010a
        /*03ea*/ 	.byte	0x05
	.zero		1


	//   ....[47]....
        /*03ec*/ 	.word	0x00002a50
        /*03f0*/ 	.word	0x000000ff
        /*03f4*/ 	.word	0x00000000
        /*03f8*/ 	.short	0x010a
        /*03fa*/ 	.byte	0x05
	.zero		1


	//   ....[48]....
        /*03fc*/ 	.word	0x00002af0
        /*0400*/ 	.word	0x00000000
        /*0404*/ 	.word	0x00000000
        /*0408*/ 	.short	0x010a
        /*040a*/ 	.byte	0xff
	.zero		1


	//   ....[49]....
        /*040c*/ 	.word	0x00002c10
        /*0410*/ 	.word	0x00000002
        /*0414*/ 	.word	0x000000e0
        /*0418*/ 	.short	0x010a
        /*041a*/ 	.byte	0xff
	.zero		1


	//   ....[50]....
        /*041c*/ 	.word	0x00002c70
        /*0420*/ 	.word	0x00000004
        /*0424*/ 	.word	0x00000000
        /*0428*/ 	.short	0x0101
        /*042a*/ 	.byte	0xff
	.zero		1


	//   ....[51]....
        /*042c*/ 	.word	0x00002c90
        /*0430*/ 	.word	0x000000ff
        /*0434*/ 	.word	0x00000090
        /*0438*/ 	.short	0x010a
        /*043a*/ 	.byte	0x04
	.zero		1


	//   ....[52]....
        /*043c*/ 	.word	0x00002db0
        /*0440*/ 	.word	0x00000002
        /*0444*/ 	.word	0x00000080
        /*0448*/ 	.short	0x010a
        /*044a*/ 	.byte	0xff
	.zero		1


	//   ....[53]....
        /*044c*/ 	.word	0x00002ec0
        /*0450*/ 	.word	0x00000002
        /*0454*/ 	.word	0x00000000
        /*0458*/ 	.short	0x0101
        /*045a*/ 	.byte	0xff
	.zero		1


	//   ....[54]....
        /*045c*/ 	.word	0x00002f50
        /*0460*/ 	.word	0x000000ff
        /*0464*/ 	.word	0x00000090
        /*0468*/ 	.short	0x0106
        /*046a*/ 	.byte	0x04
	.zero		1


	//   ....[55]....
        /*046c*/ 	.word	0x00002f70
        /*0470*/ 	.word	0x000000ff
        /*0474*/ 	.word	0x00000090
        /*0478*/ 	.short	0x010a
        /*047a*/ 	.byte	0x04
	.zero		1


	//   ....[56]....
        /*047c*/ 	.word	0x00003000
        /*0480*/ 	.word	0x000000ff
        /*0484*/ 	.word	0x00000090
        /*0488*/ 	.short	0x0106
        /*048a*/ 	.byte	0x07
	.zero		1


	//   ....[57]....
        /*048c*/ 	.word	0x00003040
        /*0490*/ 	.word	0x00000000
        /*0494*/ 	.word	0x00000090
        /*0498*/ 	.short	0x010a
        /*049a*/ 	.byte	0xff
	.zero		1


	//   ....[58]....
        /*049c*/ 	.word	0x00003280
        /*04a0*/ 	.word	0x000000ff
        /*04a4*/ 	.word	0x00000008
        /*04a8*/ 	.short	0x010a
        /*04aa*/ 	.byte	0x05
	.zero		1


	//   ....[59]....
        /*04ac*/ 	.word	0x000032a0
        /*04b0*/ 	.word	0x000000ff
        /*04b4*/ 	.word	0x00000008
        /*04b8*/ 	.short	0x010a
        /*04ba*/ 	.byte	0x05
	.zero		1


	//   ....[60]....
        /*04bc*/ 	.word	0x00003430
        /*04c0*/ 	.word	0x000000ff
        /*04c4*/ 	.word	0x00000008
        /*04c8*/ 	.short	0x010a
        /*04ca*/ 	.byte	0x05
	.zero		1


	//   ....[61]....
        /*04cc*/ 	.word	0x00003450
        /*04d0*/ 	.word	0x000000ff
        /*04d4*/ 	.word	0x00000008
        /*04d8*/ 	.short	0x010a
        /*04da*/ 	.byte	0x05
	.zero		1


	//   ....[62]....
        /*04dc*/ 	.word	0x00003510
        /*04e0*/ 	.word	0x000000ff
        /*04e4*/ 	.word	0x00000000
        /*04e8*/ 	.short	0x0101
        /*04ea*/ 	.byte	0x04
	.zero		1


	//   ....[63]....
        /*04ec*/ 	.word	0x000037f0
        /*04f0*/ 	.word	0x00000000
        /*04f4*/ 	.word	0x00000080
        /*04f8*/ 	.short	0x010a
        /*04fa*/ 	.byte	0xff
	.zero		1


	//   ....[64]....
        /*04fc*/ 	.word	0x000038b0
        /*0500*/ 	.word	0x00000000
        /*0504*/ 	.word	0x00000000
        /*0508*/ 	.short	0x0101
        /*050a*/ 	.byte	0xff
	.zero		1


	//   ....[65]....
        /*050c*/ 	.word	0x00003960
        /*0510*/ 	.word	0x000000ff
        /*0514*/ 	.word	0x00000000
        /*0518*/ 	.short	0x010a
        /*051a*/ 	.byte	0x04
	.zero		1


	//   ....[66]....
        /*051c*/ 	.word	0x00003970
        /*0520*/ 	.word	0x000000ff
        /*0524*/ 	.word	0x000000c0
        /*0528*/ 	.short	0x010a
        /*052a*/ 	.byte	0x13
	.zero		1


	//   ....[67]....
        /*052c*/ 	.word	0x00003a30
        /*0530*/ 	.word	0x000000ff
        /*0534*/ 	.word	0x00000000
        /*0538*/ 	.short	0x010a
        /*053a*/ 	.byte	0x06
	.zero		1


	//   ....[68]....
        /*053c*/ 	.word	0x00003b50
        /*0540*/ 	.word	0x000000ff
        /*0544*/ 	.word	0x00000000
        /*0548*/ 	.short	0x010a
        /*054a*/ 	.byte	0x04
	.zero		1


	//   ....[69]....
        /*054c*/ 	.word	0x00003d70
        /*0550*/ 	.word	0x000000ff
        /*0554*/ 	.word	0x00000000
        /*0558*/ 	.short	0x010a
        /*055a*/ 	.byte	0x04
	.zero		1


	//   ....[70]....
        /*055c*/ 	.word	0x00003e00
        /*0560*/ 	.word	0x000000ff
        /*0564*/ 	.word	0x00000000
        /*0568*/ 	.short	0x010a
        /*056a*/ 	.byte	0x05
	.zero		1


	//   ....[71]....
        /*056c*/ 	.word	0x00003e90
        /*0570*/ 	.word	0x000000ff
        /*0574*/ 	.word	0x00000000
        /*0578*/ 	.short	0x010a
        /*057a*/ 	.byte	0x05
	.zero		1


	//   ....[72]....
        /*057c*/ 	.word	0x00003f30
        /*0580*/ 	.word	0x00000000
        /*0584*/ 	.word	0x00000000
        /*0588*/ 	.short	0x010a
        /*058a*/ 	.byte	0xff
	.zero		1


	//   ....[73]....
        /*058c*/ 	.word	0x00003f70
        /*0590*/ 	.word	0x00000000
        /*0594*/ 	.word	0x00000000
        /*0598*/ 	.short	0x010a
        /*059a*/ 	.byte	0xff
	.zero		1


	//   ....[74]....
        /*059c*/ 	.word	0x00003fe0
        /*05a0*/ 	.word	0x000000ff
        /*05a4*/ 	.word	0x00000000
        /*05a8*/ 	.short	0x0101
        /*05aa*/ 	.byte	0x04
	.zero		1


	//   ....[75]....
        /*05ac*/ 	.word	0x00004020
        /*05b0*/ 	.word	0x000000ff
        /*05b4*/ 	.word	0x00000100
        /*05b8*/ 	.short	0x010a
        /*05ba*/ 	.byte	0x0d
	.zero		1


	//   ....[76]....
        /*05bc*/ 	.word	0x00004070
        /*05c0*/ 	.word	0x000000ff
        /*05c4*/ 	.word	0x00000000
        /*05c8*/ 	.short	0x0101
        /*05ca*/ 	.byte	0x04
	.zero		1


	//   ....[77]....
        /*05cc*/ 	.word	0x00004500
        /*05d0*/ 	.word	0x0000000c
        /*05d4*/ 	.word	0x00000080
        /*05d8*/ 	.short	0x010a
        /*05da*/ 	.byte	0xff
	.zero		1


	//   ....[78]....
        /*05dc*/ 	.word	0x00004670
        /*05e0*/ 	.word	0x00000000
        /*05e4*/ 	.word	0x00000000
        /*05e8*/ 	.short	0x0101
        /*05ea*/ 	.byte	0xff
	.zero		1


	//   ....[79]....
        /*05ec*/ 	.word	0x00004b00
        /*05f0*/ 	.word	0x000000ff
        /*05f4*/ 	.word	0x00000078
        /*05f8*/ 	.short	0x010a
        /*05fa*/ 	.byte	0x15
	.zero		1


	//   ....[80]....
        /*05fc*/ 	.word	0x00004c80
        /*0600*/ 	.word	0x000000ff
        /*0604*/ 	.word	0x00000060
        /*0608*/ 	.short	0x010a
        /*060a*/ 	.byte	0x15
	.zero		1


	//   ....[81]....
        /*060c*/ 	.word	0x00004df0
        /*0610*/ 	.word	0x000000ff
        /*0614*/ 	.word	0x00000050
        /*0618*/ 	.short	0x010b
        /*061a*/ 	.byte	0x15
	.zero		1


	//   ....[82]....
        /*061c*/ 	.word	0x00004e00
        /*0620*/ 	.word	0x000000ff
        /*0624*/ 	.word	0x00000000
        /*0628*/ 	.short	0x0101
        /*062a*/ 	.byte	0x22
	.zero		1


	//   ....[83]....
        /*062c*/ 	.word	0x00004e10
        /*0630*/ 	.word	0x000000ff
        /*0634*/ 	.word	0x00000068
        /*0638*/ 	.short	0x010a
        /*063a*/ 	.byte	0x15
	.zero		1


	//   ....[84]....
        /*063c*/ 	.word	0x00004ff0
        /*0640*/ 	.word	0x000000ff
        /*0644*/ 	.word	0x00000058
        /*0648*/ 	.short	0x010b
        /*064a*/ 	.byte	0x15
	.zero		1


	//   ....[85]....
        /*064c*/ 	.word	0x00005000
        /*0650*/ 	.word	0x000000ff
        /*0654*/ 	.word	0x00000000
        /*0658*/ 	.short	0x0101
        /*065a*/ 	.byte	0x21
	.zero		1


	//   ....[86]....
        /*065c*/ 	.word	0x00005030
        /*0660*/ 	.word	0x000000ff
        /*0664*/ 	.word	0x00000060
        /*0668*/ 	.short	0x010a
        /*066a*/ 	.byte	0x15
	.zero		1


	//   ....[87]....
        /*066c*/ 	.word	0x00005070
        /*0670*/ 	.word	0x00000000
        /*0674*/ 	.word	0x00000068
        /*0678*/ 	.short	0x010a
        /*067a*/ 	.byte	0xff
	.zero		1


	//   ....[88]....
        /*067c*/ 	.word	0x00005380
        /*0680*/ 	.word	0x00000003
        /*0684*/ 	.word	0x00000080
        /*0688*/ 	.short	0x010a
        /*068a*/ 	.byte	0xff
	.zero		1


	//   ....[89]....
        /*068c*/ 	.word	0x00005500
        /*0690*/ 	.word	0x00000000
        /*0694*/ 	.word	0x00000000
        /*0698*/ 	.short	0x0101
        /*069a*/ 	.byte	0xff
	.zero		1


	//   ....[90]....
        /*069c*/ 	.word	0x00006050
        /*06a0*/ 	.word	0x00000003
        /*06a4*/ 	.word	0x00000050
        /*06a8*/ 	.short	0x010a
        /*06aa*/ 	.byte	0xff
	.zero		1


	//   ....[91]....
        /*06ac*/ 	.word	0x00006090
        /*06b0*/ 	.word	0x000000a1
        /*06b4*/ 	.word	0x000000a0
        /*06b8*/ 	.short	0x010a
        /*06ba*/ 	.byte	0xff
	.zero		1


	//   ....[92]....
        /*06bc*/ 	.word	0x000061d0
        /*06c0*/ 	.word	0x00000003
        /*06c4*/ 	.word	0x00000050
        /*06c8*/ 	.short	0x010a
        /*06ca*/ 	.byte	0xff
	.zero		1


	//   ....[93]....
        /*06cc*/ 	.word	0x00006300
        /*06d0*/ 	.word	0x00000000
        /*06d4*/ 	.word	0x00000000
        /*06d8*/ 	.short	0x0101
        /*06da*/ 	.byte	0xff
	.zero		1


	//   ....[94]....
        /*06dc*/ 	.word	0x00006380
        /*06e0*/ 	.word	0x000000a1
        /*06e4*/ 	.word	0x000000a0
        /*06e8*/ 	.short	0x010a
        /*06ea*/ 	.byte	0xff
	.zero		1


	//   ....[95]....
        /*06ec*/ 	.word	0x00007730
        /*06f0*/ 	.word	0x000000c5
        /*06f4*/ 	.word	0x00000050
        /*06f8*/ 	.short	0x010a
        /*06fa*/ 	.byte	0xff
	.zero		1


	//   ....[96]....
        /*06fc*/ 	.word	0x00007810
        /*0700*/ 	.word	0x000000c5
        /*0704*/ 	.word	0x00000050
        /*0708*/ 	.short	0x010a
        /*070a*/ 	.byte	0xff
	.zero		1


	//   ....[97]....
        /*070c*/ 	.word	0x00007940
        /*0710*/ 	.word	0x00000000
        /*0714*/ 	.word	0x00000000
        /*0718*/ 	.short	0x0101
        /*071a*/ 	.byte	0xff
	.zero		1


	//   ....[98]....
        /*071c*/ 	.word	0x00007d70
        /*0720*/ 	.word	0x000000a1
        /*0724*/ 	.word	0x00000000
        /*0728*/ 	.short	0x0101
        /*072a*/ 	.byte	0xff
	.zero		1


	//   ....[99]....
        /*072c*/ 	.word	0x00008dd0
        /*0730*/ 	.word	0x00000000
        /*0734*/ 	.word	0x000000f0
        /*0738*/ 	.short	0x010a
        /*073a*/ 	.byte	0xff
	.zero		1


	//   ....[100]....
        /*073c*/ 	.word	0x00008e30
        /*0740*/ 	.word	0x00000000
        /*0744*/ 	.word	0x00000028
        /*0748*/ 	.short	0x010a
        /*074a*/ 	.byte	0xff
	.zero		1


	//   ....[101]....
        /*074c*/ 	.word	0x00008e90
        /*0750*/ 	.word	0x00000000
        /*0754*/ 	.word	0x00000028
        /*0758*/ 	.short	0x010a
        /*075a*/ 	.byte	0xff
	.zero		1


	//   ....[102]....
        /*075c*/ 	.word	0x00008ee0
        /*0760*/ 	.word	0x00000003
        /*0764*/ 	.word	0x00000080
        /*0768*/ 	.short	0x010a
        /*076a*/ 	.byte	0xff
	.zero		1


	//   ....[103]....
        /*076c*/ 	.word	0x00008f40
        /*0770*/ 	.word	0x00000000
        /*0774*/ 	.word	0x00000000
        /*0778*/ 	.short	0x010a
        /*077a*/ 	.byte	0xff
	.zero		1


	//   ....[104]....
        /*077c*/ 	.word	0x00008fa0
        /*0780*/ 	.word	0x00000000
        /*0784*/ 	.word	0x00000000
        /*0788*/ 	.short	0x010a
        /*078a*/ 	.byte	0xff
	.zero		1


	//   ....[105]....
        /*078c*/ 	.word	0x00009000
        /*0790*/ 	.word	0x00000000
        /*0794*/ 	.word	0x00000000
        /*0798*/ 	.short	0x010a
        /*079a*/ 	.byte	0xff
	.zero		1


	//   ....[106]....
        /*079c*/ 	.word	0x00009060
        /*07a0*/ 	.word	0x00000000
        /*07a4*/ 	.word	0x00000000
        /*07a8*/ 	.short	0x010a
        /*07aa*/ 	.byte	0xff
	.zero		1


	//   ....[107]....
        /*07ac*/ 	.word	0x000090b0
        /*07b0*/ 	.word	0x00000002
        /*07b4*/ 	.word	0x000000e0
        /*07b8*/ 	.short	0x010a
        /*07ba*/ 	.byte	0xff
	.zero		1


	//   ....[108]....
        /*07bc*/ 	.word	0x00009110
        /*07c0*/ 	.word	0x00000002
        /*07c4*/ 	.word	0x00000090
        /*07c8*/ 	.short	0x010a
        /*07ca*/ 	.byte	0xff
	.zero		1


	//   ....[109]....
        /*07cc*/ 	.word	0x00009160
        /*07d0*/ 	.word	0x00000002
        /*07d4*/ 	.word	0x00000080
        /*07d8*/ 	.short	0x010a
        /*07da*/ 	.byte	0xff
	.zero		1


	//   ....[110]....
        /*07dc*/ 	.word	0x000091c0
        /*07e0*/ 	.word	0x00000000
        /*07e4*/ 	.word	0x00000090
        /*07e8*/ 	.short	0x010a
        /*07ea*/ 	.byte	0xff
	.zero		1


	//   ....[111]....
        /*07ec*/ 	.word	0x00009220
        /*07f0*/ 	.word	0x00000000
        /*07f4*/ 	.word	0x00000008
        /*07f8*/ 	.short	0x010a
        /*07fa*/ 	.byte	0xff
	.zero		1


	//   ....[112]....
        /*07fc*/ 	.word	0x00009310
        /*0800*/ 	.word	0x00000000
        /*0804*/ 	.word	0x00000008
        /*0808*/ 	.short	0x010a
        /*080a*/ 	.byte	0xff
	.zero		1


	//   ....[113]....
        /*080c*/ 	.word	0x00009360
        /*0810*/ 	.word	0x00000000
        /*0814*/ 	.word	0x00000080
        /*0818*/ 	.short	0x010a
        /*081a*/ 	.byte	0xff
	.zero		1


	//   ....[114]....
        /*081c*/ 	.word	0x000093c0
        /*0820*/ 	.word	0x00000000
        /*0824*/ 	.word	0x000000c0
        /*0828*/ 	.short	0x010a
        /*082a*/ 	.byte	0xff
	.zero		1


	//   ....[115]....
        /*082c*/ 	.word	0x00009420
        /*0830*/ 	.word	0x00000000
        /*0834*/ 	.word	0x00000000
        /*0838*/ 	.short	0x010a
        /*083a*/ 	.byte	0xff
	.zero		1


	//   ....[116]....
        /*083c*/ 	.word	0x00009480
        /*0840*/ 	.word	0x00000000
        /*0844*/ 	.word	0x00000000
        /*0848*/ 	.short	0x010a
        /*084a*/ 	.byte	0xff
	.zero		1


	//   ....[117]....
        /*084c*/ 	.word	0x000094e0
        /*0850*/ 	.word	0x00000000
        /*0854*/ 	.word	0x00000000
        /*0858*/ 	.short	0x010a
        /*085a*/ 	.byte	0xff
	.zero		1


	//   ....[118]....
        /*085c*/ 	.word	0x00009540
        /*0860*/ 	.word	0x00000000
        /*0864*/ 	.word	0x00000000
        /*0868*/ 	.short	0x010a
        /*086a*/ 	.byte	0xff
	.zero		1


	//   ....[119]....
        /*086c*/ 	.word	0x000095a0
        /*0870*/ 	.word	0x00000000
        /*0874*/ 	.word	0x00000100
        /*0878*/ 	.short	0x010a
        /*087a*/ 	.byte	0xff
	.zero		1


	//   ....[120]....
        /*087c*/ 	.word	0x000095f0
        /*0880*/ 	.word	0x0000000c
        /*0884*/ 	.word	0x00000080
        /*0888*/ 	.short	0x010a
        /*088a*/ 	.byte	0xff
	.zero		1


	//   ....[121]....
        /*088c*/ 	.word	0x00009650
        /*0890*/ 	.word	0x00000000
        /*0894*/ 	.word	0x00000078
        /*0898*/ 	.short	0x010a
        /*089a*/ 	.byte	0xff
	.zero		1


	//   ....[122]....
        /*089c*/ 	.word	0x000096b0
        /*08a0*/ 	.word	0x00000000
        /*08a4*/ 	.word	0x00000060
        /*08a8*/ 	.short	0x010a
        /*08aa*/ 	.byte	0xff
	.zero		1


	//   ....[123]....
        /*08ac*/ 	.word	0x00009710
        /*08b0*/ 	.word	0x00000000
        /*08b4*/ 	.word	0x00000068
        /*08b8*/ 	.short	0x010a
        /*08ba*/ 	.byte	0xff
	.zero		1


	//   ....[124]....
        /*08bc*/ 	.word	0x00009770
        /*08c0*/ 	.word	0x00000000
        /*08c4*/ 	.word	0x00000060
        /*08c8*/ 	.short	0x010a
        /*08ca*/ 	.byte	0xff
	.zero		1


	//   ....[125]....
        /*08cc*/ 	.word	0x000097c0
        /*08d0*/ 	.word	0x00000003
        /*08d4*/ 	.word	0x00000080
        /*08d8*/ 	.short	0x010a
        /*08da*/ 	.byte	0xff
	.zero		1


	//   ....[126]....
        /*08dc*/ 	.word	0x00009810
        /*08e0*/ 	.word	0x00000003
        /*08e4*/ 	.word	0x00000050
        /*08e8*/ 	.short	0x010a
        /*08ea*/ 	.byte	0xff
	.zero		1


	//   ....[127]....
        /*08ec*/ 	.word	0x00009860
        /*08f0*/ 	.word	0x000000a1
        /*08f4*/ 	.word	0x000000a0
        /*08f8*/ 	.short	0x010a
        /*08fa*/ 	.byte	0xff
	.zero		1


	//   ....[128]....
        /*08fc*/ 	.word	0x000098b0
        /*0900*/ 	.word	0x000000c5
        /*0904*/ 	.word	0x00000050
        /*0908*/ 	.short	0x010a
        /*090a*/ 	.byte	0xff
	.zero		1


	//----- nvinfo : EIATTR_NUM_MBARRIERS
	.align		4
.L_47:
        /*090c*/ 	.byte	0x03, 0x38
        /*090e*/ 	.short	0x0021


	//----- nvinfo : EIATTR_EXIT_INSTR_OFFSETS
	.align		4
        /*0910*/ 	.byte	0x04, 0x1c
        /*0912*/ 	.short	(.L_49 - .L_48)


	//   ....[0]....
.L_48:
        /*0914*/ 	.word	0x00002b20


	//   ....[1]....
        /*0918*/ 	.word	0x00003010


	//   ....[2]....
        /*091c*/ 	.word	0x00003070


	//   ....[3]....
        /*0920*/ 	.word	0x000042a0


	//   ....[4]....
        /*0924*/ 	.word	0x000050a0


	//   ....[5]....
        /*0928*/ 	.word	0x000050e0


	//   ....[6]....
        /*092c*/ 	.word	0x00008dc0


	//----- nvinfo : EIATTR_MAX_THREADS
	.align		4
.L_49:
        /*0930*/ 	.byte	0x04, 0x05
        /*0932*/ 	.short	(.L_51 - .L_50)
.L_50:
        /*0934*/ 	.word	0x00000100
        /*0938*/ 	.word	0x00000001
        /*093c*/ 	.word	0x00000001


	//----- nvinfo : EIATTR_CRS_STACK_SIZE
	.align		4
.L_51:
        /*0940*/ 	.byte	0x04, 0x1e
        /*0942*/ 	.short	(.L_53 - .L_52)
.L_52:
        /*0944*/ 	.word	0x00000000


	//----- nvinfo : EIATTR_CBANK_PARAM_SIZE
	.align		4
.L_53:
        /*0948*/ 	.byte	0x03, 0x19
        /*094a*/ 	.short	0x0800


	//----- nvinfo : EIATTR_PARAM_CBANK
	.align		4
        /*094c*/ 	.byte	0x04, 0x0a
        /*094e*/ 	.short	(.L_55 - .L_54)
	.align		4
.L_54:
        /*0950*/ 	.word	index@(.nv.constant0._ZN7cutlass13device_kernelINS_4gemm6kernel13GemmUniversalIN4cute5tupleIJiiiiEEENS1_10collective13CollectiveMmaINS1_35MainloopSm100TmaUmmaWarpSpecializedILi5ELi2ELi4ENS5_IJNS4_1CILi2EEESB_NSA_ILi1EEEEEEEENS5_IJNSA_ILi256EEENSA_ILi128EEENSA_ILi32EEEEEENS_12float_e5m2_tENS5_IJlSC_lEEESJ_SK_NS4_8TiledMMAINS4_8MMA_AtomIJNS4_10MMA_TraitsINS4_25SM100_MMA_F8F6F4_2x1SM_SSEJSJ_SJ_fSF_SG_NS4_17integral_constantINS4_4UMMA5MajorELSR_0EEESS_NSP_INSQ_7ScaleInELST_0EEESU_EEEEEENS4_6LayoutINS5_IJSC_SC_SC_EEENS5_IJNSA_ILi0EEESZ_SZ_EEEEENS5_IJNS4_10UnderscoreES12_S12_EEEEENS4_28SM100_TMA_2SM_LOAD_MULTICASTENS4_14ComposedLayoutINS4_7SwizzleILi1ELi4ELi3EEENS4_18smem_ptr_flag_bitsILi8EEENSX_INS5_IJNSA_ILi8EEESH_EEENS5_IJSH_SC_EEEEEEEvNS4_8identityENS4_18SM100_TMA_2SM_LOADES1F_vS1G_EENS_8epilogue10collective18CollectiveEpilogueINS1J_23Sm100TmaWarpSpecializedILi2ELi2ELi64ELb0ELb0EEEJNS5_IJSG_SG_SH_EEENS5_IJNSX_ISG_SC_EENSX_INSA_ILi64EEESC_EEEEESJ_SK_SJ_SK_NS1J_6fusion15FusionCallbacksIS1N_NS1T_17LinearCombinationISJ_fSJ_fLNS_15FloatRoundStyleE2EEES1O_S1S_JEEENS4_5SM1004TMEM4LOAD26SM100_TMEM_LOAD_32dp32b64xENS4_13SM90_TMA_LOADENS16_INS17_ILi2ELi4ELi3EEES1A_NSX_INS5_IJS1B_S1Q_EEENS5_IJS1Q_SC_EEEEEEENS4_39AutoVectorizingCopyWithAssumedAlignmentILi128EEENS4_14SM90_TMA_STOREES28_S2A_S2A_EEEvvEEEEvNT_6ParamsE)
        /*0954*/ 	.short	0x0380
        /*0956*/ 	.short	0x0800


	//----- nvinfo : EIATTR_SW_WAR
	.align		4
.L_55:
        /*0958*/ 	.byte	0x04, 0x36
        /*095a*/ 	.short	(.L_57 - .L_56)
.L_56:
        /*095c*/ 	.word	0x00000008
.L_57:


//--------------------- .nv.callgraph             --------------------------
	.section	.nv.callgraph,"",@"SHT_CUDA_CALLGRAPH"
	.align	4
	.sectionentsize	8
	.align		4
        /*0000*/ 	.word	0x00000000
	.align		4
        /*0004*/ 	.word	0xffffffff
	.align		4
        /*0008*/ 	.word	index@(_ZN7cutlass13device_kernelINS_4gemm6kernel13GemmUniversalIN4cute5tupleIJiiiiEEENS1_10collective13CollectiveMmaINS1_35MainloopSm100TmaUmmaWarpSpecializedILi5ELi2ELi4ENS5_IJNS4_1CILi2EEESB_NSA_ILi1EEEEEEEENS5_IJNSA_ILi256EEENSA_ILi128EEENSA_ILi32EEEEEENS_12float_e5m2_tENS5_IJlSC_lEEESJ_SK_NS4_8TiledMMAINS4_8MMA_AtomIJNS4_10MMA_TraitsINS4_25SM100_MMA_F8F6F4_2x1SM_SSEJSJ_SJ_fSF_SG_NS4_17integral_constantINS4_4UMMA5MajorELSR_0EEESS_NSP_INSQ_7ScaleInELST_0EEESU_EEEEEENS4_6LayoutINS5_IJSC_SC_SC_EEENS5_IJNSA_ILi0EEESZ_SZ_EEEEENS5_IJNS4_10UnderscoreES12_S12_EEEEENS4_28SM100_TMA_2SM_LOAD_MULTICASTENS4_14ComposedLayoutINS4_7SwizzleILi1ELi4ELi3EEENS4_18smem_ptr_flag_bitsILi8EEENSX_INS5_IJNSA_ILi8EEESH_EEENS5_IJSH_SC_EEEEEEEvNS4_8identityENS4_18SM100_TMA_2SM_LOADES1F_vS1G_EENS_8epilogue10collective18CollectiveEpilogueINS1J_23Sm100TmaWarpSpecializedILi2ELi2ELi64ELb0ELb0EEEJNS5_IJSG_SG_SH_EEENS5_IJNSX_ISG_SC_EENSX_INSA_ILi64EEESC_EEEEESJ_SK_SJ_SK_NS1J_6fusion15FusionCallbacksIS1N_NS1T_17LinearCombinationISJ_fSJ_fLNS_15FloatRoundStyleE2EEES1O_S1S_JEEENS4_5SM1004TMEM4LOAD26SM100_TMEM_LOAD_32dp32b64xENS4_13SM90_TMA_LOADENS16_INS17_ILi2ELi4ELi3EEES1A_NSX_INS5_IJS1B_S1Q_EEENS5_IJS1Q_SC_EEEEEEENS4_39AutoVectorizingCopyWithAssumedAlignmentILi128EEENS4_14SM90_TMA_STOREES28_S2A_S2A_EEEvvEEEEvNT_6ParamsE)
	.align		4
        /*000c*/ 	.word	index@(__assertfail)
	.align		4
        /*0010*/ 	.word	0x00000000
	.align		4
        /*0014*/ 	.word	0xfffffffe
	.align		4
        /*0018*/ 	.word	0x00000000
	.align		4
        /*001c*/ 	.word	0xfffffffd
	.align		4
        /*0020*/ 	.word	0x00000000
	.align		4
        /*0024*/ 	.word	0xfffffffc


//--------------------- .nv.constant4             --------------------------
	.section	.nv.constant4,"a",@progbits
	.align	8
	.align		8
.nv.constant4:
        /*0000*/ 	.dword	__assertfail
	.align		8
        /*0008*/ 	.dword	__unnamed_1
	.align		8
        /*0010*/ 	.dword	__unnamed_2
	.align		8
        /*0018*/ 	.dword	_ZN39_INTERNAL_830b777c_4_k_cu_343370e5_91054cuda3std3__45__cpo5beginE
	.align		8
        /*0020*/ 	.dword	_ZN39_INTERNAL_830b777c_4_k_cu_343370e5_91054cuda3std3__45__cpo3endE
	.align		8
        /*0028*/ 	.dword	_ZN39_INTERNAL_830b777c_4_k_cu_343370e5_91054cuda3std3__45__cpo6cbeginE
	.align		8
        /*0030*/ 	.dword	_ZN39_INTERNAL_830b777c_4_k_cu_343370e5_91054cuda3std3__45__cpo4cendE
	.align		8
        /*0038*/ 	.dword	_ZN39_INTERNAL_830b777c_4_k_cu_343370e5_91054cuda3std3__441_GLOBAL__N__830b777c_4_k_cu_343370e5_91056ignoreE
	.align		8
        /*0040*/ 	.dword	_ZN39_INTERNAL_830b777c_4_k_cu_343370e5_91054cuda3std3__419piecewise_constructE
	.align		8
        /*0048*/ 	.dword	_ZN39_INTERNAL_830b777c_4_k_cu_343370e5_91054cuda3std3__48in_placeE
	.align		8
        /*0050*/ 	.dword	_ZN39_INTERNAL_830b777c_4_k_cu_343370e5_91054cuda3std6ranges3__45__cpo4swapE
	.align		8
        /*0058*/ 	.dword	_ZN39_INTERNAL_830b777c_4_k_cu_343370e5_91054cuda3std6ranges3__45__cpo9iter_moveE
	.align		8
        /*0060*/ 	.dword	_ZN39_INTERNAL_830b777c_4_k_cu_343370e5_91054cute7productE
	.align		8
        /*0068*/ 	.dword	_ZN39_INTERNAL_830b777c_4_k_cu_343370e5_91054cute1_E
	.align		8
        /*0070*/ 	.dword	$str$25
	.align		8
        /*0078*/ 	.dword	$str$26
	.align		8
        /*0080*/ 	.dword	$str$27
	.align		8
        /*0088*/ 	.dword	$str$28


//--------------------- .text._ZN7cutlass13device_kernelINS_4gemm6kernel13GemmUniversalIN4cute5tupleIJiiiiEEENS1_10collective13CollectiveMmaINS1_35MainloopSm100TmaUmmaWarpSpecializedILi5ELi2ELi4ENS5_IJNS4_1CILi2EEESB_NSA_ILi1EEEEEEEENS5_IJNSA_ILi256EEENSA_ILi128EEENSA_ILi32EEEEEENS_12float_e5m2_tENS5_IJlSC_lEEESJ_SK_NS4_8TiledMMAINS4_8MMA_AtomIJNS4_10MMA_TraitsINS4_25SM100_MMA_F8F6F4_2x1SM_SSEJSJ_SJ_fSF_SG_NS4_17integral_constantINS4_4UMMA5MajorELSR_0EEESS_NSP_INSQ_7ScaleInELST_0EEESU_EEEEEENS4_6LayoutINS5_IJSC_SC_SC_EEENS5_IJNSA_ILi0EEESZ_SZ_EEEEENS5_IJNS4_10UnderscoreES12_S12_EEEEENS4_28SM100_TMA_2SM_LOAD_MULTICASTENS4_14ComposedLayoutINS4_7SwizzleILi1ELi4ELi3EEENS4_18smem_ptr_flag_bitsILi8EEENSX_INS5_IJNSA_ILi8EEESH_EEENS5_IJSH_SC_EEEEEEEvNS4_8identityENS4_18SM100_TMA_2SM_LOADES1F_vS1G_EENS_8epilogue10collective18CollectiveEpilogueINS1J_23Sm100TmaWarpSpecializedILi2ELi2ELi64ELb0ELb0EEEJNS5_IJSG_SG_SH_EEENS5_IJNSX_ISG_SC_EENSX_INSA_ILi64EEESC_EEEEESJ_SK_SJ_SK_NS1J_6fusion15FusionCallbacksIS1N_NS1T_17LinearCombinationISJ_fSJ_fLNS_15FloatRoundStyleE2EEES1O_S1S_JEEENS4_5SM1004TMEM4LOAD26SM100_TMEM_LOAD_32dp32b64xENS4_13SM90_TMA_LOADENS16_INS17_ILi2ELi4ELi3EEES1A_NSX_INS5_IJS1B_S1Q_EEENS5_IJS1Q_SC_EEEEEEENS4_39AutoVectorizingCopyWithAssumedAlignmentILi128EEENS4_14SM90_TMA_STOREES28_S2A_S2A_EEEvvEEEEvNT_6ParamsE --------------------------
	.section	.text._ZN7cutlass13device_kernelINS_4gemm6kernel13GemmUniversalIN4cute5tupleIJiiiiEEENS1_10collective13CollectiveMmaINS1_35MainloopSm100TmaUmmaWarpSpecializedILi5ELi2ELi4ENS5_IJNS4_1CILi2EEESB_NSA_ILi1EEEEEEEENS5_IJNSA_ILi256EEENSA_ILi128EEENSA_ILi32EEEEEENS_12float_e5m2_tENS5_IJlSC_lEEESJ_SK_NS4_8TiledMMAINS4_8MMA_AtomIJNS4_10MMA_TraitsINS4_25SM100_MMA_F8F6F4_2x1SM_SSEJSJ_SJ_fSF_SG_NS4_17integral_constantINS4_4UMMA5MajorELSR_0EEESS_NSP_INSQ_7ScaleInELST_0EEESU_EEEEEENS4_6LayoutINS5_IJSC_SC_SC_EEENS5_IJNSA_ILi0EEESZ_SZ_EEEEENS5_IJNS4_10UnderscoreES12_S12_EEEEENS4_28SM100_TMA_2SM_LOAD_MULTICASTENS4_14ComposedLayoutINS4_7SwizzleILi1ELi4ELi3EEENS4_18smem_ptr_flag_bitsILi8EEENSX_INS5_IJNSA_ILi8EEESH_EEENS5_IJSH_SC_EEEEEEEvNS4_8identityENS4_18SM100_TMA_2SM_LOADES1F_vS1G_EENS_8epilogue10collective18CollectiveEpilogueINS1J_23Sm100TmaWarpSpecializedILi2ELi2ELi64ELb0ELb0EEEJNS5_IJSG_SG_SH_EEENS5_IJNSX_ISG_SC_EENSX_INSA_ILi64EEESC_EEEEESJ_SK_SJ_SK_NS1J_6fusion15FusionCallbacksIS1N_NS1T_17LinearCombinationISJ_fSJ_fLNS_15FloatRoundStyleE2EEES1O_S1S_JEEENS4_5SM1004TMEM4LOAD26SM100_TMEM_LOAD_32dp32b64xENS4_13SM90_TMA_LOADENS16_INS17_ILi2ELi4ELi3EEES1A_NSX_INS5_IJS1B_S1Q_EEENS5_IJS1Q_SC_EEEEEEENS4_39AutoVectorizingCopyWithAssumedAlignmentILi128EEENS4_14SM90_TMA_STOREES28_S2A_S2A_EEEvvEEEEvNT_6ParamsE,"ax",@progbits
	.align	128
.text._ZN7cutlass13device_kernelINS_4gemm6kernel13GemmUniversalIN4cute5tupleIJiiiiEEENS1_10collective13CollectiveMmaINS1_35MainloopSm100TmaUmmaWarpSpecializedILi5ELi2ELi4ENS5_IJNS4_1CILi2EEESB_NSA_ILi1EEEEEEEENS5_IJNSA_ILi256EEENSA_ILi128EEENSA_ILi32EEEEEENS_12float_e5m2_tENS5_IJlSC_lEEESJ_SK_NS4_8TiledMMAINS4_8MMA_AtomIJNS4_10MMA_TraitsINS4_25SM100_MMA_F8F6F4_2x1SM_SSEJSJ_SJ_fSF_SG_NS4_17integral_constantINS4_4UMMA5MajorELSR_0EEESS_NSP_INSQ_7ScaleInELST_0EEESU_EEEEEENS4_6LayoutINS5_IJSC_SC_SC_EEENS5_IJNSA_ILi0EEESZ_SZ_EEEEENS5_IJNS4_10UnderscoreES12_S12_EEEEENS4_28SM100_TMA_2SM_LOAD_MULTICASTENS4_14ComposedLayoutINS4_7SwizzleILi1ELi4ELi3EEENS4_18smem_ptr_flag_bitsILi8EEENSX_INS5_IJNSA_ILi8EEESH_EEENS5_IJSH_SC_EEEEEEEvNS4_8identityENS4_18SM100_TMA_2SM_LOADES1F_vS1G_EENS_8epilogue10collective18CollectiveEpilogueINS1J_23Sm100TmaWarpSpecializedILi2ELi2ELi64ELb0ELb0EEEJNS5_IJSG_SG_SH_EEENS5_IJNSX_ISG_SC_EENSX_INSA_ILi64EEESC_EEEEESJ_SK_SJ_SK_NS1J_6fusion15FusionCallbacksIS1N_NS1T_17LinearCombinationISJ_fSJ_fLNS_15FloatRoundStyleE2EEES1O_S1S_JEEENS4_5SM1004TMEM4LOAD26SM100_TMEM_LOAD_32dp32b64xENS4_13SM90_TMA_LOADENS16_INS17_ILi2ELi4ELi3EEES1A_NSX_INS5_IJS1B_S1Q_EEENS5_IJS1Q_SC_EEEEEEENS4_39AutoVectorizingCopyWithAssumedAlignmentILi128EEENS4_14SM90_TMA_STOREES28_S2A_S2A_EEEvvEEEEvNT_6ParamsE:
        .type           _ZN7cutlass13device_kernelINS_4gemm6kernel13GemmUniversalIN4cute5tupleIJiiiiEEENS1_10collective13CollectiveMmaINS1_35MainloopSm100TmaUmmaWarpSpecializedILi5ELi2ELi4ENS5_IJNS4_1CILi2EEESB_NSA_ILi1EEEEEEEENS5_IJNSA_ILi256EEENSA_ILi128EEENSA_ILi32EEEEEENS_12float_e5m2_tENS5_IJlSC_lEEESJ_SK_NS4_8TiledMMAINS4_8MMA_AtomIJNS4_10MMA_TraitsINS4_25SM100_MMA_F8F6F4_2x1SM_SSEJSJ_SJ_fSF_SG_NS4_17integral_constantINS4_4UMMA5MajorELSR_0EEESS_NSP_INSQ_7ScaleInELST_0EEESU_EEEEEENS4_6LayoutINS5_IJSC_SC_SC_EEENS5_IJNSA_ILi0EEESZ_SZ_EEEEENS5_IJNS4_10UnderscoreES12_S12_EEEEENS4_28SM100_TMA_2SM_LOAD_MULTICASTENS4_14ComposedLayoutINS4_7SwizzleILi1ELi4ELi3EEENS4_18smem_ptr_flag_bitsILi8EEENSX_INS5_IJNSA_ILi8EEESH_EEENS5_IJSH_SC_EEEEEEEvNS4_8identityENS4_18SM100_TMA_2SM_LOADES1F_vS1G_EENS_8epilogue10collective18CollectiveEpilogueINS1J_23Sm100TmaWarpSpecializedILi2ELi2ELi64ELb0ELb0EEEJNS5_IJSG_SG_SH_EEENS5_IJNSX_ISG_SC_EENSX_INSA_ILi64EEESC_EEEEESJ_SK_SJ_SK_NS1J_6fusion15FusionCallbacksIS1N_NS1T_17LinearCombinationISJ_fSJ_fLNS_15FloatRoundStyleE2EEES1O_S1S_JEEENS4_5SM1004TMEM4LOAD26SM100_TMEM_LOAD_32dp32b64xENS4_13SM90_TMA_LOADENS16_INS17_ILi2ELi4ELi3EEES1A_NSX_INS5_IJS1B_S1Q_EEENS5_IJS1Q_SC_EEEEEEENS4_39AutoVectorizingCopyWithAssumedAlignmentILi128EEENS4_14SM90_TMA_STOREES28_S2A_S2A_EEEvvEEEEvNT_6ParamsE,@function
        .size           _ZN7cutlass13device_kernelINS_4gemm6kernel13GemmUniversalIN4cute5tupleIJiiiiEEENS1_10collective13CollectiveMmaINS1_35MainloopSm100TmaUmmaWarpSpecializedILi5ELi2ELi4ENS5_IJNS4_1CILi2EEESB_NSA_ILi1EEEEEEEENS5_IJNSA_ILi256EEENSA_ILi128EEENSA_ILi32EEEEEENS_12float_e5m2_tENS5_IJlSC_lEEESJ_SK_NS4_8TiledMMAINS4_8MMA_AtomIJNS4_10MMA_TraitsINS4_25SM100_MMA_F8F6F4_2x1SM_SSEJSJ_SJ_fSF_SG_NS4_17integral_constantINS4_4UMMA5MajorELSR_0EEESS_NSP_INSQ_7ScaleInELST_0EEESU_EEEEEENS4_6LayoutINS5_IJSC_SC_SC_EEENS5_IJNSA_ILi0EEESZ_SZ_EEEEENS5_IJNS4_10UnderscoreES12_S12_EEEEENS4_28SM100_TMA_2SM_LOAD_MULTICASTENS4_14ComposedLayoutINS4_7SwizzleILi1ELi4ELi3EEENS4_18smem_ptr_flag_bitsILi8EEENSX_INS5_IJNSA_ILi8EEESH_EEENS5_IJSH_SC_EEEEEEEvNS4_8identityENS4_18SM100_TMA_2SM_LOADES1F_vS1G_EENS_8epilogue10collective18CollectiveEpilogueINS1J_23Sm100TmaWarpSpecializedILi2ELi2ELi64ELb0ELb0EEEJNS5_IJSG_SG_SH_EEENS5_IJNSX_ISG_SC_EENSX_INSA_ILi64EEESC_EEEEESJ_SK_SJ_SK_NS1J_6fusion15FusionCallbacksIS1N_NS1T_17LinearCombinationISJ_fSJ_fLNS_15FloatRoundStyleE2EEES1O_S1S_JEEENS4_5SM1004TMEM4LOAD26SM100_TMEM_LOAD_32dp32b64xENS4_13SM90_TMA_LOADENS16_INS17_ILi2ELi4ELi3EEES1A_NSX_INS5_IJS1B_S1Q_EEENS5_IJS1Q_SC_EEEEEEENS4_39AutoVectorizingCopyWithAssumedAlignmentILi128EEENS4_14SM90_TMA_STOREES28_S2A_S2A_EEEvvEEEEvNT_6ParamsE,(.L_x_167 - _ZN7cutlass13device_kernelINS_4gemm6kernel13GemmUniversalIN4cute5tupleIJiiiiEEENS1_10collective13CollectiveMmaINS1_35MainloopSm100TmaUmmaWarpSpecializedILi5ELi2ELi4ENS5_IJNS4_1CILi2EEESB_NSA_ILi1EEEEEEEENS5_IJNSA_ILi256EEENSA_ILi128EEENSA_ILi32EEEEEENS_12float_e5m2_tENS5_IJlSC_lEEESJ_SK_NS4_8TiledMMAINS4_8MMA_AtomIJNS4_10MMA_TraitsINS4_25SM100_MMA_F8F6F4_2x1SM_SSEJSJ_SJ_fSF_SG_NS4_17integral_constantINS4_4UMMA5MajorELSR_0EEESS_NSP_INSQ_7ScaleInELST_0EEESU_EEEEEENS4_6LayoutINS5_IJSC_SC_SC_EEENS5_IJNSA_ILi0EEESZ_SZ_EEEEENS5_IJNS4_10UnderscoreES12_S12_EEEEENS4_28SM100_TMA_2SM_LOAD_MULTICASTENS4_14ComposedLayoutINS4_7SwizzleILi1ELi4ELi3EEENS4_18smem_ptr_flag_bitsILi8EEENSX_INS5_IJNSA_ILi8EEESH_EEENS5_IJSH_SC_EEEEEEEvNS4_8identityENS4_18SM100_TMA_2SM_LOADES1F_vS1G_EENS_8epilogue10collective18CollectiveEpilogueINS1J_23Sm100TmaWarpSpecializedILi2ELi2ELi64ELb0ELb0EEEJNS5_IJSG_SG_SH_EEENS5_IJNSX_ISG_SC_EENSX_INSA_ILi64EEESC_EEEEESJ_SK_SJ_SK_NS1J_6fusion15FusionCallbacksIS1N_NS1T_17LinearCombinationISJ_fSJ_fLNS_15FloatRoundStyleE2EEES1O_S1S_JEEENS4_5SM1004TMEM4LOAD26SM100_TMEM_LOAD_32dp32b64xENS4_13SM90_TMA_LOADENS16_INS17_ILi2ELi4ELi3EEES1A_NSX_INS5_IJS1B_S1Q_EEENS5_IJS1Q_SC_EEEEEEENS4_39AutoVectorizingCopyWithAssumedAlignmentILi128EEENS4_14SM90_TMA_STOREES28_S2A_S2A_EEEvvEEEEvNT_6ParamsE)
        .other          _ZN7cutlass13device_kernelINS_4gemm6kernel13GemmUniversalIN4cute5tupleIJiiiiEEENS1_10collective13CollectiveMmaINS1_35MainloopSm100TmaUmmaWarpSpecializedILi5ELi2ELi4ENS5_IJNS4_1CILi2EEESB_NSA_ILi1EEEEEEEENS5_IJNSA_ILi256EEENSA_ILi128EEENSA_ILi32EEEEEENS_12float_e5m2_tENS5_IJlSC_lEEESJ_SK_NS4_8TiledMMAINS4_8MMA_AtomIJNS4_10MMA_TraitsINS4_25SM100_MMA_F8F6F4_2x1SM_SSEJSJ_SJ_fSF_SG_NS4_17integral_constantINS4_4UMMA5MajorELSR_0EEESS_NSP_INSQ_7ScaleInELST_0EEESU_EEEEEENS4_6LayoutINS5_IJSC_SC_SC_EEENS5_IJNSA_ILi0EEESZ_SZ_EEEEENS5_IJNS4_10UnderscoreES12_S12_EEEEENS4_28SM100_TMA_2SM_LOAD_MULTICASTENS4_14ComposedLayoutINS4_7SwizzleILi1ELi4ELi3EEENS4_18smem_ptr_flag_bitsILi8EEENSX_INS5_IJNSA_ILi8EEESH_EEENS5_IJSH_SC_EEEEEEEvNS4_8identityENS4_18SM100_TMA_2SM_LOADES1F_vS1G_EENS_8epilogue10collective18CollectiveEpilogueINS1J_23Sm100TmaWarpSpecializedILi2ELi2ELi64ELb0ELb0EEEJNS5_IJSG_SG_SH_EEENS5_IJNSX_ISG_SC_EENSX_INSA_ILi64EEESC_EEEEESJ_SK_SJ_SK_NS1J_6fusion15FusionCallbacksIS1N_NS1T_17LinearCombinationISJ_fSJ_fLNS_15FloatRoundStyleE2EEES1O_S1S_JEEENS4_5SM1004TMEM4LOAD26SM100_TMEM_LOAD_32dp32b64xENS4_13SM90_TMA_LOADENS16_INS17_ILi2ELi4ELi3EEES1A_NSX_INS5_IJS1B_S1Q_EEENS5_IJS1Q_SC_EEEEEEENS4_39AutoVectorizingCopyWithAssumedAlignmentILi128EEENS4_14SM90_TMA_STOREES28_S2A_S2A_EEEvvEEEEvNT_6ParamsE,@"STO_CUDA_ENTRY STV_DEFAULT"
_ZN7cutlass13device_kernelINS_4gemm6kernel13GemmUniversalIN4cute5tupleIJiiiiEEENS1_10collective13CollectiveMmaINS1_35MainloopSm100TmaUmmaWarpSpecializedILi5ELi2ELi4ENS5_IJNS4_1CILi2EEESB_NSA_ILi1EEEEEEEENS5_IJNSA_ILi256EEENSA_ILi128EEENSA_ILi32EEEEEENS_12float_e5m2_tENS5_IJlSC_lEEESJ_SK_NS4_8TiledMMAINS4_8MMA_AtomIJNS4_10MMA_TraitsINS4_25SM100_MMA_F8F6F4_2x1SM_SSEJSJ_SJ_fSF_SG_NS4_17integral_constantINS4_4UMMA5MajorELSR_0EEESS_NSP_INSQ_7ScaleInELST_0EEESU_EEEEEENS4_6LayoutINS5_IJSC_SC_SC_EEENS5_IJNSA_ILi0EEESZ_SZ_EEEEENS5_IJNS4_10UnderscoreES12_S12_EEEEENS4_28SM100_TMA_2SM_LOAD_MULTICASTENS4_14ComposedLayoutINS4_7SwizzleILi1ELi4ELi3EEENS4_18smem_ptr_flag_bitsILi8EEENSX_INS5_IJNSA_ILi8EEESH_EEENS5_IJSH_SC_EEEEEEEvNS4_8identityENS4_18SM100_TMA_2SM_LOADES1F_vS1G_EENS_8epilogue10collective18CollectiveEpilogueINS1J_23Sm100TmaWarpSpecializedILi2ELi2ELi64ELb0ELb0EEEJNS5_IJSG_SG_SH_EEENS5_IJNSX_ISG_SC_EENSX_INSA_ILi64EEESC_EEEEESJ_SK_SJ_SK_NS1J_6fusion15FusionCallbacksIS1N_NS1T_17LinearCombinationISJ_fSJ_fLNS_15FloatRoundStyleE2EEES1O_S1S_JEEENS4_5SM1004TMEM4LOAD26SM100_TMEM_LOAD_32dp32b64xENS4_13SM90_TMA_LOADENS16_INS17_ILi2ELi4ELi3EEES1A_NSX_INS5_IJS1B_S1Q_EEENS5_IJS1Q_SC_EEEEEEENS4_39AutoVectorizingCopyWithAssumedAlignmentILi128EEENS4_14SM90_TMA_STOREES28_S2A_S2A_EEEvvEEEEvNT_6ParamsE:
[----:B------:R-:W1:Y:S01]  /*0000*/  LDC R1, c[0x0][0x37c] ;  /* 0x0000df00ff017b82 */ /* 0x000e620000000800 */
[----:B------:R-:W2:Y:S01]  /*0010*/  S2R R170, SR_TID.X ;  /* 0x0000000000aa7919 */ /* 0x000ea20000002100 */
[----:B------:R-:W3:Y:S06]  /*0020*/  LDCU.64 UR8, c[0x0][0x890] ;  /* 0x00011200ff0877ac */ /* 0x000eec0008000a00 */
[----:B------:R-:W4:Y:S01]  /*0030*/  S2UR UR48, SR_CgaCtaId ;  /* 0x00000000003079c3 */ /* 0x000f220000008800 */
[----:B------:R-:W-:Y:S02]  /*0040*/  PRMT R158, RZ, 0x7610, R158 ;  /* 0x00007610ff9e7816 */ /* 0x000fe4000000009e */
[----:B------:R-:W-:Y:S01]  /*0050*/  ELECT P1, URZ, PT ;  /* 0x0000000000ff782f */ /* 0x000fe20003820000 */
[----:B---3--:R-:W-:-:S04]  /*0060*/  UISETP.NE.U32.AND UP0, UPT, UR8, URZ, UPT ;  /* 0x000000ff0800728c */ /* 0x008fc8000bf05070 */
[----:B------:R-:W-:Y:S02]  /*0070*/  UISETP.NE.AND.EX UP0, UPT, UR9, URZ, UPT, UP0 ;  /* 0x000000ff0900728c */ /* 0x000fe4000bf05300 */
[----:B----4-:R-:W-:Y:S02]  /*0080*/  ULOP3.LUT UR29, UR48, 0x1, URZ, 0xc0, !UPT ;  /* 0x00000001301d7892 */ /* 0x010fe4000f8ec0ff */
[----:B------:R-:W-:Y:S01]  /*0090*/  ULOP3.LUT UR30, UR48, 0x1, URZ, 0x3c, !UPT ;  /* 0x00000001301e7892 */ /* 0x000fe2000f8e3cff */
[----:B--2---:R-:W-:-:S05]  /*00a0*/  SHF.R.U32.HI R159, RZ, 0x5, R170 ;  /* 0x00000005ff9f7819 */ /* 0x004fca00000116aa */
[----:B------:R-:W2:Y:S02]  /*00b0*/  SHFL.IDX PT, R0, R159, RZ, 0x1f ;  /* 0x00001fff9f007589 */ /* 0x000ea400000e0000 */
[----:B--2---:R-:W-:Y:S01]  /*00c0*/  R2UR UR13, R0 ;  /* 0x00000000000d72ca */ /* 0x004fe200000e0000 */
[----:B-1----:R-:W-:-:S14]  /*00d0*/  BRA.U UP0, `(.L_x_0) ;  /* 0x0000000100307547 */ /* 0x002fdc000b800000 */
[----:B------:R-:W1:Y:S02]  /*00e0*/  LDCU.64 UR4, c[0x0][0x888] ;  /* 0x00011100ff0477ac */ /* 0x000e640008000a00 */
[----:B-1----:R-:W-:-:S04]  /*00f0*/  UISETP.NE.U32.AND UP0, UPT, UR4, URZ, UPT ;  /* 0x000000ff0400728c */ /* 0x002fc8000bf05070 */
[----:B------:R-:W-:-:S09]  /*0100*/  UISETP.NE.AND.EX UP0, UPT, UR5, URZ, UPT, UP0 ;  /* 0x000000ff0500728c */ /* 0x000fd2000bf05300 */
[----:B------:R-:W-:Y:S05]  /*0110*/  BRA.U !UP0, `(.L_x_1) ;  /* 0x0000000108147547 */ /* 0x000fea000b800000 */
[----:B------:R-:W1:Y:S01]  /*0120*/  LDC.64 R2, c[0x0][0x888] ;  /* 0x00022200ff027b82 */ /* 0x000e620000000a00 */
[----:B------:R-:W1:Y:S02]  /*0130*/  LDCU.64 UR4, c[0x0][0x358] ;  /* 0x00006b00ff0477ac */ /* 0x000e640008000a00 */
[----:B-1----:R1:W5:Y:S01]  /*0140*/  LDG.E R73, desc[UR4][R2.64] ;  /* 0x0000000402497981 */ /* 0x002362000c1e1900 */
[----:B------:R-:W-:Y:S01]  /*0150*/  HFMA2 R158, -RZ, RZ, 0, 5.9604644775390625e-08 ;  /* 0x00000001ff9e7431 */ /* 0x000fe200000001ff */
[----:B------:R-:W-:Y:S05]  /*0160*/  BRA `(.L_x_0) ;  /* 0x00000000000c7947 */ /* 0x000fea0003800000 */
.L_x_1:
[----:B------:R-:W1:Y:S01]  /*0170*/  LDCU UR4, c[0x0][0x880] ;  /* 0x00011000ff0477ac */ /* 0x000e620008000800 */
[----:B------:R-:W-:Y:S01]  /*0180*/  HFMA2 R158, -RZ, RZ, 0, 5.9604644775390625e-08 ;  /* 0x00000001ff9e7431 */ /* 0x000fe200000001ff */
[----:B-1----:R-:W-:-:S07]  /*0190*/  MOV R73, UR4 ;  /* 0x0000000400497c02 */ /* 0x002fce0008000f00 */
.L_x_0:
[----:B------:R-:W2:Y:S02]  /*01a0*/  LDCU.64 UR4, c[0x0][0x8b0] ;  /* 0x00011600ff0477ac */ /* 0x000ea40008000a00 */
[----:B--2---:R-:W-:-:S04]  /*01b0*/  UISETP.NE.U32.AND UP0, UPT, UR4, URZ, UPT ;  /* 0x000000ff0400728c */ /* 0x004fc8000bf05070 */
[----:B------:R-:W-:-:S09]  /*01c0*/  UISETP.NE.AND.EX UP0, UPT, UR5, URZ, UPT, UP0 ;  /* 0x000000ff0500728c */ /* 0x000fd2000bf05300 */
[----:B------:R-:W-:Y:S05]  /*01d0*/  BRA.U UP0, `(.L_x_2) ;  /* 0x0000000100287547 */ /* 0x000fea000b800000 */
[----:B------:R-:W2:Y:S02]  /*01e0*/  LDCU.64 UR4, c[0x0][0x8a8] ;  /* 0x00011500ff0477ac */ /* 0x000ea40008000a00 */
[----:B--2---:R-:W-:-:S04]  /*01f0*/  UISETP.NE.U32.AND UP0, UPT, UR4, URZ, UPT ;  /* 0x000000ff0400728c */ /* 0x004fc8000bf05070 */
[----:B------:R-:W-:-:S09]  /*0200*/  UISETP.NE.AND.EX UP0, UPT, UR5, URZ, UPT, UP0 ;  /* 0x000000ff0500728c */ /* 0x000fd2000bf05300 */
[----:B------:R-:W-:Y:S05]  /*0210*/  BRA.U !UP0, `(.L_x_3) ;  /* 0x0000000108107547 */ /* 0x000fea000b800000 */
[----:B------:R-:W2:Y:S01]  /*0220*/  LDC.64 R70, c[0x0][0x8a8] ;  /* 0x00022a00ff467b82 */ /* 0x000ea20000000a00 */
[----:B------:R-:W2:Y:S02]  /*0230*/  LDCU.64 UR4, c[0x0][0x358] ;  /* 0x00006b00ff0477ac */ /* 0x000ea40008000a00 */
[----:B--2---:R2:W5:Y:S01]  /*0240*/  LDG.E R70, desc[UR4][R70.64] ;  /* 0x0000000446467981 */ /* 0x004562000c1e1900 */
[----:B------:R-:W-:Y:S05]  /*0250*/  BRA `(.L_x_2) ;  /* 0x0000000000087947 */ /* 0x000fea0003800000 */
.L_x_3:
[----:B------:R-:W2:Y:S02]  /*0260*/  LDCU UR4, c[0x0][0x8a0] ;  /* 0x00011400ff0477ac */ /* 0x000ea40008000800 */
[----:B--2---:R-:W-:Y:S02]  /*0270*/  MOV R70, UR4 ;  /* 0x0000000400467c02 */ /* 0x004fe40008000f00 */
.L_x_2:
[----:B------:R-:W-:Y:S01]  /*0280*/  IMAD.U32 R0, RZ, RZ, UR13 ;  /* 0x0000000dff007e24 */ /* 0x000fe2000f8e00ff */
[----:B------:R-:W-:Y:S04]  /*0290*/  BSSY.RECONVERGENT B0, `(.L_x_4) ;  /* 0x000000c000007945 */ /* 0x000fe80003800200 */
[C---:B------:R-:W-:Y:S02]  /*02a0*/  ISETP.NE.OR P2, PT, R0.reuse, 0x1, !P1 ;  /* 0x000000010000780c */ /* 0x040fe40004f45670 */
[----:B------:R-:W-:-:S11]  /*02b0*/  ISETP.NE.OR P0, PT, R0, 0x3, !P1 ;  /* 0x000000030000780c */ /* 0x000fd60004f05670 */
[----:B------:R-:W-:Y:S05]  /*02c0*/  @P2 BRA `(.L_x_5) ;  /* 0x0000000000202947 */ /* 0x000fea0003800000 */
[----:B------:R-:W3:Y:S02]  /*02d0*/  LDCU.64 UR4, c[0x0][0x348] ;  /* 0x00006900ff0477ac */ /* 0x000ee40008000a00 */
[----:B---3--:R-:W-:Y:S02]  /*02e0*/  UIADD3 UR6, UP1, UPT, UR4, 0x80, URZ ;  /* 0x0000008004067890 */ /* 0x008fe4000ff3e0ff */
[----:B------:R-:W-:Y:S02]  /*02f0*/  UIADD3 UR4, UP0, UPT, UR4, 0x180, URZ ;  /* 0x0000018004047890 */ /* 0x000fe4000ff1e0ff */
[----:B------:R-:W-:Y:S02]  /*0300*/  UIADD3.X UR7, UPT, UPT, URZ, UR5, URZ, UP1, !UPT ;  /* 0x00000005ff077290 */ /* 0x000fe40008ffe4ff */
[----:B------:R-:W-:-:S07]  /*0310*/  UIADD3.X UR5, UPT, UPT, URZ, UR5, URZ, UP0, !UPT ;  /* 0x00000005ff057290 */ /* 0x000fce00087fe4ff */
[----:B------:R3:W-:Y:S02]  /*0320*/  UTMACCTL.PF [UR6] ;  /* 0x00000000060079b9 */ /* 0x0007e40008040000 */
[----:B------:R3:W-:Y:S02]  /*0330*/  UTMACCTL.PF [UR4] ;  /* 0x00000000040079b9 */ /* 0x0007e40008040000 */
[----:B---3--:R-:W-:Y:S01]  /*0340*/  NOP ;  /* 0x0000000000007918 */ /* 0x008fe20000000000 */
.L_x_5:
[----:B------:R-:W-:Y:S05]  /*0350*/  BSYNC.RECONVERGENT B0 ;  /* 0x0000000000007941 */ /* 0x000fea0003800200 */
.L_x_4:
[----:B------:R-:W-:Y:S04]  /*0360*/  BSSY.RECONVERGENT B0, `(.L_x_6) ;  /* 0x000000a000007945 */ /* 0x000fe80003800200 */
        /* <DEDUP_REMOVED lines=9> */
.L_x_7:
[----:B------:R-:W-:Y:S05]  /*0400*/  BSYNC.RECONVERGENT B0 ;  /* 0x0000000000007941 */ /* 0x000fea0003800200 */
.L_x_6:
[----:B------:R-:W3:Y:S01]  /*0410*/  LDCU.64 UR4, c[0x0][0x888] ;  /* 0x00011100ff0477ac */ /* 0x000ee20008000a00 */
[----:B------:R-:W-:Y:S02]  /*0420*/  UISETP.EQ.U32.AND UP1, UPT, UR8, URZ, UPT ;  /* 0x000000ff0800728c */ /* 0x000fe4000bf22070 */
[----:B------:R-:W-:Y:S02]  /*0430*/  UPLOP3.LUT UP3, UPT, UPT, UPT, UPT, 0x80, 0x8 ;  /* 0x000000000008789c */ /* 0x000fe40003f6f070 */
[----:B---3--:R-:W-:-:S04]  /*0440*/  UISETP.NE.U32.AND UP0, UPT, UR4, URZ, UPT ;  /* 0x000000ff0400728c */ /* 0x008fc8000bf05070 */
[----:B------:R-:W-:-:S04]  /*0450*/  UISETP.NE.AND.EX UP0, UPT, UR5, URZ, UPT, UP0 ;  /* 0x000000ff0500728c */ /* 0x000fc8000bf05300 */
[----:B------:R-:W-:-:S04]  /*0460*/  UISETP.EQ.OR.EX UP2, UPT, UR9, URZ, !UP0, UP1 ;  /* 0x000000ff0900728c */ /* 0x000fc8000c742710 */
[----:B------:R-:W-:-:S06]  /*0470*/  UP2UR UR4, UPR, URZ, 0x4 ;  /* 0x00000004ff047883 */ /* 0x000fcc0008000000 */
[----:B------:R-:W-:Y:S01]  /*0480*/  MOV R160, UR4 ;  /* 0x0000000400a07c02 */ /* 0x000fe20008000f00 */
[----:B------:R-:W-:Y:S06]  /*0490*/  BRA.U !UP2, `(.L_x_8) ;  /* 0x000000010a207547 */ /* 0x000fec000b800000 */
[----:B------:R-:W-:Y:S01]  /*04a0*/  UISETP.NE.U32.AND UP1, UPT, UR8, URZ, UPT ;  /* 0x000000ff0800728c */ /* 0x000fe2000bf25070 */
[----:B-----5:R-:W-:Y:S01]  /*04b0*/  FSETP.NEU.AND P0, PT, R73, RZ, PT ;  /* 0x000000ff4900720b */ /* 0x020fe20003f0d000 */
[----:B------:R-:W-:Y:S02]  /*04c0*/  USEL UR4, URZ, 0xffffffff, UP0 ;  /* 0xffffffffff047887 */ /* 0x000fe40008000000 */
[----:B------:R-:W-:-:S10]  /*04d0*/  UISETP.NE.AND.EX UP1, UPT, UR9, URZ, UPT, UP1 ;  /* 0x000000ff0900728c */ /* 0x000fd4000bf25310 */
[----:B------:R-:W-:Y:S01]  /*04e0*/  VOTEU.ANY UP0, P0 ;  /* 0x0000000000ff7886 */ /* 0x000fe20000000100 */
[----:B------:R-:W-:-:S04]  /*04f0*/  @!UP1 USEL UR4, URZ, 0xffffffff, UP0 ;  /* 0xffffffffff049887 */ /* 0x000fc80008000000 */
[----:B------:R-:W-:-:S04]  /*0500*/  ULOP3.LUT UR4, UR4, 0x1, URZ, 0xc0, !UPT ;  /* 0x0000000104047892 */ /* 0x000fc8000f8ec0ff */
[----:B------:R-:W-:-:S11]  /*0510*/  UISETP.NE.U32.AND UP3, UPT, UR4, 0x1, UPT ;  /* 0x000000010400788c */ /* 0x000fd6000bf65070 */
.L_x_8:
[----:B------:R-:W3:Y:S01]  /*0520*/  SHFL.IDX PT, R0, R159, RZ, 0x1f ;  /* 0x00001fff9f007589 */ /* 0x000ee200000e0000 */
[----:B------:R-:W-:-:S04]  /*0530*/  UISETP.NE.AND UP0, UPT, UR13, 0x2, UPT ;  /* 0x000000020d00788c */ /* 0x000fc8000bf05270 */
[----:B------:R-:W-:Y:S02]  /*0540*/  UISETP.EQ.AND UP1, UPT, UR29, URZ, !UP0 ;  /* 0x000000ff1d00728c */ /* 0x000fe4000c722270 */
[----:B------:R-:W-:-:S04]  /*0550*/  USEL UR43, URZ, 0x1, UP0 ;  /* 0x00000001ff2b7887 */ /* 0x000fc80008000000 */
[----:B------:R-:W-:Y:S02]  /*0560*/  PLOP3.LUT P3, PT, P1, PT, UP1, 0x80, 0x8 ;  /* 0x000000000008781c */ /* 0x000fe40000f6f018 */
[----:B---3--:R-:W-:-:S13]  /*0570*/  ISETP.NE.AND P0, PT, R0, RZ, PT ;  /* 0x000000ff0000720c */ /* 0x008fda0003f05270 */
[----:B------:R-:W-:Y:S05]  /*0580*/  @P0 BRA `(.L_x_9) ;  /* 0x00000000005c0947 */ /* 0x000fea0003800000 */
[----:B------:R-:W-:Y:S01]  /*0590*/  UMOV UR4, 0x400 ;  /* 0x0000040000047882 */ /* 0x000fe20000000000 */
[----:B------:R-:W-:Y:S01]  /*05a0*/  UMOV UR8, 0x1 ;  /* 0x0000000100087882 */ /* 0x000fe20000000000 */
[----:B------:R-:W-:Y:S01]  /*05b0*/  UMOV UR6, 0x2 ;  /* 0x0000000200067882 */ /* 0x000fe20000000000 */
[----:B------:R-:W-:Y:S02]  /*05c0*/  ULEA UR4, UR48, UR4, 0x18 ;  /* 0x0000000430047291 */ /* 0x000fe4000f8ec0ff */
[----:B------:R-:W-:-:S04]  /*05d0*/  UIADD3 UR8, UPT, UPT, -UR8, 0x100000, URZ ;  /* 0x0010000008087890 */ /* 0x000fc8000fffe1ff */
[----:B------:R-:W-:Y:S02]  /*05e0*/  USHF.L.U32 UR9, UR8, 0xb, URZ ;  /* 0x0000000b08097899 */ /* 0x000fe400080006ff */
[----:B------:R-:W-:Y:S02]  /*05f0*/  USHF.L.U32 UR8, UR8, 0x1, URZ ;  /* 0x0000000108087899 */ /* 0x000fe400080006ff */
[----:B------:R-:W-:-:S04]  /*0600*/  UIADD3 UR6, UPT, UPT, -UR6, 0x100000, URZ ;  /* 0x0010000006067890 */ /* 0x000fc8000fffe1ff */
[----:B------:R-:W-:Y:S02]  /*0610*/  USHF.L.U32 UR7, UR6, 0xb, URZ ;  /* 0x0000000b06077899 */ /* 0x000fe400080006ff */
[----:B------:R-:W-:Y:S01]  /*0620*/  USHF.L.U32 UR6, UR6, 0x1, URZ ;  /* 0x0000000106067899 */ /* 0x000fe200080006ff */
[----:B------:R-:W-:Y:S01]  /*0630*/  ELECT P0, URZ, PT ;  /* 0x0000000000ff782f */ /* 0x000fe20003800000 */
[----:B------:R-:W3:Y:S02]  /*0640*/  FENCE.VIEW.ASYNC.S ;  /* 0x00000000000073c6 */ /* 0x000ee40000000000 */
[----:B---3--:R3:W4:Y:S08]  /*0650*/  SYNCS.EXCH.64 URZ, [UR4], UR8 ;  /* 0x0000000804ff75b2 */ /* 0x0087300008000100 */
[----:B------:R3:W1:Y:S01]  /*0660*/  SYNCS.EXCH.64 URZ, [UR4+0x28], UR6 ;  /* 0x0000280604ff75b2 */ /* 0x0006620008000100 */
        /* <DEDUP_REMOVED lines=8> */
[----:B------:R-:W-:Y:S01]  /*06f0*/  NOP ;  /* 0x0000000000007918 */ /* 0x000fe20000000000 */
.L_x_9:
[----:B------:R-:W2:Y:S01]  /*0700*/  SHFL.IDX PT, R0, R159, RZ, 0x1f ;  /* 0x00001fff9f007589 */ /* 0x000ea200000e0000 */
[----:B------:R-:W-:Y:S01]  /*0710*/  NOP ;  /* 0x0000000000007918 */ /* 0x000fe20000000000 */
[----:B--2---:R-:W-:-:S13]  /*0720*/  ISETP.NE.AND P0, PT, R0, 0x1, PT ;  /* 0x000000010000780c */ /* 0x004fda0003f05270 */
[----:B------:R-:W-:Y:S05]  /*0730*/  @P0 BRA `(.L_x_10) ;  /* 0x0000000000440947 */ /* 0x000fea0003800000 */
[----:B---3--:R-:W-:Y:S01]  /*0740*/  UMOV UR4, 0x400 ;  /* 0x0000040000047882 */ /* 0x008fe20000000000 */
        /* <DEDUP_REMOVED lines=10> */
[----:B------:R-:W2:Y:S02]  /*07f0*/  FENCE.VIEW.ASYNC.S ;  /* 0x00000000000073c6 */ /* 0x000ea40000000000 */
[----:B--2---:R2:W3:Y:S08]  /*0800*/  SYNCS.EXCH.64 URZ, [UR4+0x50], UR8 ;  /* 0x0000500804ff75b2 */ /* 0x0044f00008000100 */
[----:B------:R2:W1:Y:S01]  /*0810*/  SYNCS.EXCH.64 URZ, [UR4+0x60], UR6 ;  /* 0x0000600604ff75b2 */ /* 0x0004620008000100 */
[----:B------:R2:W1:Y:S01]  /*0820*/  SYNCS.EXCH.64 URZ, [UR4+0x58], UR8 ;  /* 0x0000580804ff75b2 */ /* 0x0004620008000100 */
[----:B------:R2:W1:Y:S01]  /*0830*/  SYNCS.EXCH.64 URZ, [UR4+0x68], UR6 ;  /* 0x0000680604ff75b2 */ /* 0x0004620008000100 */
[----:B------:R-:W-:Y:S01]  /*0840*/  NOP ;  /* 0x0000000000007918 */ /* 0x000fe20000000000 */
.L_x_10:
[----:B------:R-:W4:Y:S01]  /*0850*/  SHFL.IDX PT, R0, R159, RZ, 0x1f ;  /* 0x00001fff9f007589 */ /* 0x000f2200000e0000 */
[----:B------:R-:W-:Y:S01]  /*0860*/  NOP ;  /* 0x0000000000007918 */ /* 0x000fe20000000000 */
[----:B----4-:R-:W-:-:S13]  /*0870*/  ISETP.NE.AND P0, PT, R0, 0x3, PT ;  /* 0x000000030000780c */ /* 0x010fda0003f05270 */
[----:B------:R-:W-:Y:S05]  /*0880*/  @P0 BRA `(.L_x_11) ;  /* 0x00000000002c0947 */ /* 0x000fea0003800000 */
[----:B--23--:R-:W-:Y:S01]  /*0890*/  UMOV UR6, 0x400 ;  /* 0x0000040000067882 */ /* 0x00cfe20000000000 */
[----:B------:R-:W-:Y:S01]  /*08a0*/  UMOV UR4, 0x20 ;  /* 0x0000002000047882 */ /* 0x000fe20000000000 */
[----:B------:R-:W-:Y:S02]  /*08b0*/  ULEA UR6, UR48, UR6, 0x18 ;  /* 0x0000000630067291 */ /* 0x000fe4000f8ec0ff */
[----:B------:R-:W-:-:S04]  /*08c0*/  UIADD3 UR4, UPT, UPT, -UR4, 0x100000, URZ ;  /* 0x0010000004047890 */ /* 0x000fc8000fffe1ff */
[----:B------:R-:W-:Y:S02]  /*08d0*/  USHF.L.U32 UR5, UR4, 0xb, URZ ;  /* 0x0000000b04057899 */ /* 0x000fe400080006ff */
[----:B------:R-:W-:Y:S01]  /*08e0*/  USHF.L.U32 UR4, UR4, 0x1, URZ ;  /* 0x0000000104047899 */ /* 0x000fe200080006ff */
[----:B------:R-:W-:Y:S01]  /*08f0*/  ELECT P0, URZ, PT ;  /* 0x0000000000ff782f */ /* 0x000fe20003800000 */
[----:B------:R-:W2:Y:S10]  /*0900*/  FENCE.VIEW.ASYNC.S ;  /* 0x00000000000073c6 */ /* 0x000eb40000000000 */
[----:B--2---:R4:W2:Y:S01]  /*0910*/  SYNCS.EXCH.64 URZ, [UR6+0x70], UR4 ;  /* 0x0000700406ff75b2 */ /* 0x0048a20008000100 */
[----:B------:R4:W3:Y:S02]  /*0920*/  SYNCS.EXCH.64 URZ, [UR6+0x78], UR4 ;  /* 0x0000780406ff75b2 */ /* 0x0008e40008000100 */
[----:B----4-:R-:W-:Y:S01]  /*0930*/  NOP ;  /* 0x0000000000007918 */ /* 0x010fe20000000000 */
.L_x_11:
[----:B------:R-:W4:Y:S01]  /*0940*/  SHFL.IDX PT, R0, R159, RZ, 0x1f ;  /* 0x00001fff9f007589 */ /* 0x000f2200000e0000 */
[----:B------:R-:W-:Y:S01]  /*0950*/  NOP ;  /* 0x0000000000007918 */ /* 0x000fe20000000000 */
[----:B----4-:R-:W-:-:S13]  /*0960*/  ISETP.NE.AND P0, PT, R0, 0x4, PT ;  /* 0x000000040000780c */ /* 0x010fda0003f05270 */
[----:B------:R-:W-:Y:S05]  /*0970*/  @P0 BRA `(.L_x_12) ;  /* 0x0000000000480947 */ /* 0x000fea0003800000 */
[----:B--23--:R-:W-:Y:S01]  /*0980*/  UMOV UR4, 0x3a0 ;  /* 0x000003a000047882 */ /* 0x00cfe20000000000 */
[----:B------:R-:W-:Y:S01]  /*0990*/  UMOV UR6, 0x400 ;  /* 0x0000040000067882 */ /* 0x000fe20000000000 */
[----:B------:R-:W-:Y:S01]  /*09a0*/  USEL UR4, UR4, 0x320, UP3 ;  /* 0x0000032004047887 */ /* 0x000fe20009800000 */
        /* <DEDUP_REMOVED lines=10> */
[----:B--2---:R4:W2:Y:S08]  /*0a50*/  SYNCS.EXCH.64 URZ, [UR6+0x80], UR8 ;  /* 0x0000800806ff75b2 */ /* 0x0048b00008000100 */
[----:B------:R4:W3:Y:S01]  /*0a60*/  SYNCS.EXCH.64 URZ, [UR6+0x90], UR4 ;  /* 0x0000900406ff75b2 */ /* 0x0008e20008000100 */
[----:B------:R4:W1:Y:S01]  /*0a70*/  SYNCS.EXCH.64 URZ, [UR6+0x88], UR8 ;  /* 0x0000880806ff75b2 */ /* 0x0008620008000100 */
[----:B------:R4:W1:Y:S02]  /*0a80*/  SYNCS.EXCH.64 URZ, [UR6+0x98], UR4 ;  /* 0x0000980406ff75b2 */ /* 0x0008640008000100 */
[----:B----4-:R-:W-:Y:S01]  /*0a90*/  NOP ;  /* 0x0000000000007918 */ /* 0x010fe20000000000 */
.L_x_12:
[----:B------:R-:W4:Y:S01]  /*0aa0*/  SHFL.IDX PT, R0, R159, RZ, 0x1f ;  /* 0x00001fff9f007589 */ /* 0x000f2200000e0000 */
[----:B------:R-:W-:Y:S01]  /*0ab0*/  NOP ;  /* 0x0000000000007918 */ /* 0x000fe20000000000 */
[----:B----4-:R-:W-:-:S13]  /*0ac0*/  ISETP.NE.AND P0, PT, R0, 0x5, PT ;  /* 0x000000050000780c */ /* 0x010fda0003f05270 */
[----:B------:R-:W-:Y:S05]  /*0ad0*/  @P0 BRA `(.L_x_13) ;  /* 0x0000000000540947 */ /* 0x000fea0003800000 */
[----:B--23--:R-:W-:Y:S01]  /*0ae0*/  UMOV UR4, 0x400 ;  /* 0x0000040000047882 */ /* 0x00cfe20000000000 */
        /* <DEDUP_REMOVED lines=14> */
[----:B------:R4:W1:Y:S01]  /*0bd0*/  SYNCS.EXCH.64 URZ, [UR4+0xc8], UR8 ;  /* 0x0000c80804ff75b2 */ /* 0x0008620008000100 */
[----:B------:R4:W1:Y:S01]  /*0be0*/  SYNCS.EXCH.64 URZ, [UR4+0xb0], UR6 ;  /* 0x0000b00604ff75b2 */ /* 0x0008620008000100 */
[----:B------:R4:W1:Y:S01]  /*0bf0*/  SYNCS.EXCH.64 URZ, [UR4+0xd0], UR8 ;  /* 0x0000d00804ff75b2 */ /* 0x0008620008000100 */
[----:B------:R4:W1:Y:S01]  /*0c00*/  SYNCS.EXCH.64 URZ, [UR4+0xb8], UR6 ;  /* 0x0000b80604ff75b2 */ /* 0x0008620008000100 */
[----:B------:R4:W1:Y:S02]  /*0c10*/  SYNCS.EXCH.64 URZ, [UR4+0xd8], UR8 ;  /* 0x0000d80804ff75b2 */ /* 0x0008640008000100 */
[----:B----4-:R-:W-:Y:S01]  /*0c20*/  NOP ;  /* 0x0000000000007918 */ /* 0x010fe20000000000 */
.L_x_13:
[----:B------:R-:W4:Y:S01]  /*0c30*/  SHFL.IDX PT, R0, R159, RZ, 0x1f ;  /* 0x00001fff9f007589 */ /* 0x000f2200000e0000 */
[----:B------:R-:W-:Y:S01]  /*0c40*/  ISETP.NE.OR P1, PT, RZ, UR13, !P1 ;  /* 0x0000000dff007c0c */ /* 0x000fe2000cf25670 */
        /* <DEDUP_REMOVED lines=12> */
[----:B------:R4:W3:Y:S01]  /*0d10*/  SYNCS.EXCH.64 URZ, [UR4+0xf0], UR6 ;  /* 0x0000f00604ff75b2 */ /* 0x0008e20008000100 */
[----:B------:R4:W1:Y:S01]  /*0d20*/  SYNCS.EXCH.64 URZ, [UR4+0xe8], UR6 ;  /* 0x0000e80604ff75b2 */ /* 0x0008620008000100 */
[----:B------:R4:W1:Y:S02]  /*0d30*/  SYNCS.EXCH.64 URZ, [UR4+0xf8], UR6 ;  /* 0x0000f80604ff75b2 */ /* 0x0008640008000100 */
[----:B----4-:R-:W-:Y:S01]  /*0d40*/  NOP ;  /* 0x0000000000007918 */ /* 0x010fe20000000000 */
.L_x_14:
[----:B------:R-:W-:Y:S01]  /*0d50*/  VOTEU.ALL UP0, P1 ;  /* 0x0000000000ff7886 */ /* 0x000fe20000800000 */
[----:B--23--:R-:W-:Y:S01]  /*0d60*/  UMOV UR4, 0x20 ;  /* 0x0000002000047882 */ /* 0x00cfe20000000000 */
[----:B------:R-:W2:Y:S01]  /*0d70*/  LDCU UR7, c[0x0][0x36c] ;  /* 0x00006d80ff0777ac */ /* 0x000ea20008000800 */
[----:B------:R-:W-:Y:S01]  /*0d80*/  NOP ;  /* 0x0000000000007918 */ /* 0x000fe20000000000 */
[----:B------:R-:W-:Y:S01]  /*0d90*/  LOP3.LUT R0, R170, 0x1f, RZ, 0xc0, !PT ;  /* 0x0000001faa007812 */ /* 0x000fe200078ec0ff */
[----:B------:R-:W-:Y:S01]  /*0da0*/  @!UP0 UMOV UR6, 0x400 ;  /* 0x0000040000068882 */ /* 0x000fe20000000000 */
[----:B------:R-:W-:-:S04]  /*0db0*/  @!UP0 UIADD3 UR4, UPT, UPT, -UR4, 0x100000, URZ ;  /* 0x0010000004048890 */ /* 0x000fc8000fffe1ff */
[----:B------:R-:W-:Y:S02]  /*0dc0*/  @!UP0 USHF.L.U32 UR5, UR4, 0xb, URZ ;  /* 0x0000000b04058899 */ /* 0x000fe400080006ff */
[----:B------:R-:W-:Y:S02]  /*0dd0*/  @!UP0 USHF.L.U32 UR4, UR4, 0x1, URZ ;  /* 0x0000000104048899 */ /* 0x000fe400080006ff */
[----:B------:R-:W-:Y:S01]  /*0de0*/  @!UP0 ULEA UR6, UR48, UR6, 0x18 ;  /* 0x0000000630068291 */ /* 0x000fe2000f8ec0ff */
[----:B------:R-:W-:Y:S01]  /*0df0*/  VOTEU.ALL UP0, P1 ;  /* 0x0000000000ff7886 */ /* 0x000fe20000800000 */
[----:B------:R-:W-:Y:S02]  /*0e00*/  UISETP.NE.AND UP4, UPT, UR13, URZ, UPT ;  /* 0x000000ff0d00728c */ /* 0x000fe4000bf85270 */
[----:B--2---:R-:W-:Y:S01]  /*0e10*/  UISETP.EQ.U32.AND UP5, UPT, UR7, 0x1, UPT ;  /* 0x000000010700788c */ /* 0x004fe2000bfa2070 */
[----:B------:R-:W2:Y:S07]  /*0e20*/  FENCE.VIEW.ASYNC.S ;  /* 0x00000000000073c6 */ /* 0x000eae0000000000 */
[----:B--2---:R2:W3:Y:S01]  /*0e30*/  @!UP0 SYNCS.EXCH.64 URZ, [UR6+0x100], UR4 ;  /* 0x0001000406ff85b2 */ /* 0x0044e20008000100 */
[----:B------:R-:W-:Y:S05]  /*0e40*/  BRA.U !UP5, `(.L_x_15) ;  /* 0x000000010d087547 */ /* 0x000fea000b800000 */
[----:B-1-3--:R-:W-:Y:S01]  /*0e50*/  UCGABAR_ARV ;  /* 0x00000000000079c7 */ /* 0x00afe20008000000 */
[----:B------:R-:W-:Y:S05]  /*0e60*/  BRA `(.L_x_16) ;  /* 0x0000000000047947 */ /* 0x000fea0003800000 */
.L_x_15:
[----:B-1-3--:R-:W-:Y:S01]  /*0e70*/  NOP ;  /* 0x0000000000007918 */ /* 0x00afe20000000000 */
.L_x_16:
[----:B------:R-:W1:Y:S01]  /*0e80*/  S2UR UR21, SR_CTAID.X ;  /* 0x00000000001579c3 */ /* 0x000e620000002500 */
[----:B------:R-:W-:-:S05]  /*0e90*/  CS2R.32 R3, SR_CgaSize ;  /* 0x0000000000037805 */ /* 0x000fca0000008a00 */
[----:B------:R-:W-:-:S05]  /*0ea0*/  IMAD R3, R3, -0xa0, RZ ;  /* 0xffffff6003037824 */ /* 0x000fca00078e02ff */
[----:B--2---:R-:W-:-:S14]  /*0eb0*/  R2UR UR5, R3 ;  /* 0x00000000030572ca */ /* 0x004fdc00000e0000 */
[----:B------:R-:W2:Y:S01]  /*0ec0*/  LDCU UR5, c[0x0][UR5+0x2b0] ;  /* 0x00005600050577ac */ /* 0x000ea20008000800 */
[----:B------:R-:W-:-:S05]  /*0ed0*/  CS2R.32 R3, SR_CgaSize ;  /* 0x0000000000037805 */ /* 0x000fca0000008a00 */
[----:B------:R-:W-:-:S05]  /*0ee0*/  IMAD R3, R3, -0xa0, RZ ;  /* 0xffffff6003037824 */ /* 0x000fca00078e02ff */
[----:B------:R-:W-:-:S14]  /*0ef0*/  R2UR UR4, R3 ;  /* 0x00000000030472ca */ /* 0x000fdc00000e0000 */
[----:B------:R-:W3:Y:S01]  /*0f00*/  LDCU UR4, c[0x0][UR4+0x2b4] ;  /* 0x00005680040477ac */ /* 0x000ee20008000800 */
[----:B------:R-:W4:Y:S01]  /*0f10*/  S2UR UR7, SR_CTAID.Y ;  /* 0x00000000000779c3 */ /* 0x000f220000002600 */
[----:B------:R-:W3:Y:S01]  /*0f20*/  LDCU UR18, c[0x0][0xb24] ;  /* 0x00016480ff1277ac */ /* 0x000ee20008000800 */
[----:B------:R-:W-:-:S05]  /*0f30*/  CS2R.32 R3, SR_CgaSize ;  /* 0x0000000000037805 */ /* 0x000fca0000008a00 */
[----:B------:R-:W-:-:S05]  /*0f40*/  IMAD R3, R3, -0xa0, RZ ;  /* 0xffffff6003037824 */ /* 0x000fca00078e02ff */
[----:B------:R-:W-:-:S14]  /*0f50*/  R2UR UR62, R3 ;  /* 0x00000000033e72ca */ /* 0x000fdc00000e0000 */
[----:B------:R-:W3:Y:S01]  /*0f60*/  LDCU UR62, c[0x0][UR62+0x2a0] ;  /* 0x000054003e3e77ac */ /* 0x000ee20008000800 */
[----:B------:R-:W1:Y:S01]  /*0f70*/  S2UR UR36, SR_CTAID.Z ;  /* 0x00000000002479c3 */ /* 0x000e620000002700 */
[----:B------:R-:W-:-:S05]  /*0f80*/  CS2R.32 R3, SR_CgaSize ;  /* 0x0000000000037805 */ /* 0x000fca0000008a00 */
[----:B------:R-:W-:-:S05]  /*0f90*/  IMAD R3, R3, -0xa0, RZ ;  /* 0xffffff6003037824 */ /* 0x000fca00078e02ff */
[----:B------:R-:W-:-:S14]  /*0fa0*/  R2UR UR59, R3 ;  /* 0x00000000033b72ca */ /* 0x000fdc00000e0000 */
[----:B------:R-:W3:Y:S01]  /*0fb0*/  LDCU UR59, c[0x0][UR59+0x2a4] ;  /* 0x000054803b3b77ac */ /* 0x000ee20008000800 */
[----:B------:R-:W-:Y:S02]  /*0fc0*/  UISETP.GT.U32.AND UP0, UPT, UR29, 0xffff, UPT ;  /* 0x0000ffff1d00788c */ /* 0x000fe4000bf04070 */
[----:B------:R-:W-:Y:S01]  /*0fd0*/  USHF.L.U32 UR28, UR48, 0xa, URZ ;  /* 0x0000000a301c7899 */ /* 0x000fe200080006ff */
[----:B-1----:R-:W-:Y:S01]  /*0fe0*/  I2FP.F32.U32 R3, UR21 ;  /* 0x0000001500037c45 */ /* 0x002fe20008201000 */
[----:B------:R-:W-:Y:S01]  /*0ff0*/  UMOV UR31, 0x5 ;  /* 0x00000005001f7882 */ /* 0x000fe20000000000 */
[----:B------:R-:W1:Y:S03]  /*1000*/  LDCU UR42, c[0x0][0xb24] ;  /* 0x00016480ff2a77ac */ /* 0x000e660008000800 */
[----:B--2---:R-:W-:Y:S01]  /*1010*/  FMUL R3, R3, UR5 ;  /* 0x0000000503037c20 */ /* 0x004fe20008400000 */
[----:B------:R-:W-:Y:S01]  /*1020*/  USEL UR5, UR29, 0xffff, !UP0 ;  /* 0x0000ffff1d057887 */ /* 0x000fe2000c000000 */
[----:B----4-:R-:W-:Y:S01]  /*1030*/  I2FP.F32.U32 R2, UR7 ;  /* 0x0000000700027c45 */ /* 0x010fe20008201000 */
[----:B------:R-:W2:Y:S03]  /*1040*/  LDCU UR23, c[0x0][0xb30] ;  /* 0x00016600ff1777ac */ /* 0x000ea60008000800 */
[----:B------:R-:W4:Y:S01]  /*1050*/  F2I.U32.TRUNC.NTZ R3, R3 ;  /* 0x0000000300037305 */ /* 0x000f22000020f000 */
[----:B---3--:R-:W-:Y:S01]  /*1060*/  FMUL R2, R2, UR4 ;  /* 0x0000000402027c20 */ /* 0x008fe20008400000 */
[----:B------:R-:W-:-:S02]  /*1070*/  ULOP3.LUT UR19, UR5, 0xffff, URZ, 0xc0, !UPT ;  /* 0x0000ffff05137892 */ /* 0x000fc4000f8ec0ff */
[----:B------:R-:W-:Y:S01]  /*1080*/  UISETP.GE.AND UP2, UPT, UR18, 0x1, UPT ;  /* 0x000000011200788c */ /* 0x000fe2000bf46270 */
[----:B------:R-:W-:-:S03]  /*1090*/  UMOV UR20, UR7 ;  /* 0x0000000700147c82 */ /* 0x000fc60008000000 */
[----:B------:R-:W3:Y:S01]  /*10a0*/  F2I.U32.TRUNC.NTZ R2, R2 ;  /* 0x0000000200027305 */ /* 0x000ee2000020f000 */
[----:B------:R-:W-:Y:S01]  /*10b0*/  UMOV UR16, UR21 ;  /* 0x0000001500107c82 */ /* 0x000fe20008000000 */
[----:B----4-:R-:W-:Y:S02]  /*10c0*/  R2UR UR4, R3 ;  /* 0x00000000030472ca */ /* 0x010fe400000e0000 */
[----:B------:R-:W-:Y:S02]  /*10d0*/  PRMT R3, RZ, 0x7610, R3 ;  /* 0x00007610ff037816 */ /* 0x000fe40000000003 */
[----:B---3--:R-:W-:Y:S02]  /*10e0*/  R2UR UR6, R2 ;  /* 0x00000000020672ca */ /* 0x008fe400000e0000 */
[----:B------:R-:W-:-:S07]  /*10f0*/  PRMT R2, RZ, 0x7610, R2 ;  /* 0x00007610ff027816 */ /* 0x000fce0000000002 */
[----:B------:R-:W-:-:S04]  /*1100*/  UIADD3 UR5, UPT, UPT, -UR4, URZ, URZ ;  /* 0x000000ff04057290 */ /* 0x000fc8000fffe1ff */
[----:B------:R-:W-:Y:S02]  /*1110*/  UIMAD UR62, UR62, UR5, UR21 ;  /* 0x000000053e3e72a4 */ /* 0x000fe4000f8e0215 */
[----:B------:R-:W-:-:S04]  /*1120*/  UIADD3 UR4, UPT, UPT, -UR6, URZ, URZ ;  /* 0x000000ff06047290 */ /* 0x000fc8000fffe1ff */
[----:B------:R-:W-:Y:S01]  /*1130*/  UIMAD UR59, UR59, UR4, UR7 ;  /* 0x000000043b3b72a4 */ /* 0x000fe2000f8e0207 */
[----:B-12---:R-:W-:Y:S11]  /*1140*/  BRA.U UP4, `(.L_x_17) ;  /* 0x00000001043c7547 */ /* 0x006ff6000b800000 */
[----:B------:R-:W-:Y:S02]  /*1150*/  UISETP.GT.U32.AND UP0, UPT, UR62, 0x1, UPT ;  /* 0x000000013e00788c */ /* 0x000fe4000bf04070 */
[----:B------:R-:W-:Y:S02]  /*1160*/  ULOP3.LUT UR4, UR62, 0xfffffffe, URZ, 0xc0, !UPT ;  /* 0xfffffffe3e047892 */ /* 0x000fe4000f8ec0ff */
[----:B------:R-:W-:Y:S02]  /*1170*/  UISETP.NE.AND UP1, UPT, UR59, URZ, UP0 ;  /* 0x000000ff3b00728c */ /* 0x000fe40008725270 */
[----:B------:R-:W-:Y:S02]  /*1180*/  UISETP.NE.AND UP0, UPT, UR59, 0x1, UP0 ;  /* 0x000000013b00788c */ /* 0x000fe40008705270 */
[----:B------:R-:W-:Y:S02]  /*1190*/  USEL UR7, URZ, 0x1, UP1 ;  /* 0x00000001ff077887 */ /* 0x000fe40008800000 */
[----:B------:R-:W-:-:S02]  /*11a0*/  USEL UR6, URZ, 0x4, UP0 ;  /* 0x00000004ff067887 */ /* 0x000fc40008000000 */
[----:B------:R-:W-:Y:S02]  /*11b0*/  USEL UR5, URZ, 0x2, UP1 ;  /* 0x00000002ff057887 */ /* 0x000fe40008800000 */
[----:B------:R-:W-:Y:S02]  /*11c0*/  ULEA UR4, UR59, UR4, 0x1 ;  /* 0x000000043b047291 */ /* 0x000fe4000f8e08ff */
[----:B------:R-:W-:Y:S02]  /*11d0*/  USEL UR8, URZ, 0x8, UP0 ;  /* 0x00000008ff087887 */ /* 0x000fe40008000000 */
[----:B------:R-:W-:-:S03]  /*11e0*/  UIADD3 UR5, UPT, UPT, UR5, UR6, UR7 ;  /* 0x0000000605057290 */ /* 0x000fc6000fffe007 */
[----:B------:R-:W-:Y:S01]  /*11f0*/  UMOV UR6, 0x3 ;  /* 0x0000000300067882 */ /* 0x000fe20000000000 */
[----:B------:R-:W-:Y:S02]  /*1200*/  UIADD3 UR5, UPT, UPT, UR5, UR8, URZ ;  /* 0x0000000805057290 */ /* 0x000fe4000fffe0ff */
[----:B------:R-:W-:-:S04]  /*1210*/  USHF.L.U32 UR4, UR6, UR4, URZ ;  /* 0x0000000406047299 */ /* 0x000fc800080006ff */
[----:B------:R-:W-:Y:S02]  /*1220*/  MOV R3, UR5 ;  /* 0x0000000500037c02 */ /* 0x000fe40008000f00 */
[----:B------:R-:W-:Y:S02]  /*1230*/  MOV R2, UR4 ;  /* 0x0000000400027c02 */ /* 0x000fe40008000f00 */
.L_x_17:
[----:B------:R-:W-:Y:S05]  /*1240*/  BRA.U !UP2, `(.L_x_18) ;  /* 0x000000010ad07547 */ /* 0x000fea000b800000 */
[----:B------:R-:W1:Y:S01]  /*1250*/  LDCU.128 UR24, c[0x0][0xb10] ;  /* 0x00016200ff1877ac */ /* 0x000e620008000c00 */
[----:B------:R-:W2:Y:S01]  /*1260*/  LDCU UR12, c[0x0][0x370] ;  /* 0x00006e00ff0c77ac */ /* 0x000ea20008000800 */
[----:B------:R-:W3:Y:S01]  /*1270*/  LDCU UR5, c[0x0][0x374] ;  /* 0x00006e80ff0577ac */ /* 0x000ee20008000800 */
[----:B------:R-:W4:Y:S01]  /*1280*/  LDCU UR22, c[0x0][0xb0c] ;  /* 0x00016180ff1677ac */ /* 0x000f220008000800 */
[----:B------:R-:W4:Y:S01]  /*1290*/  LDCU UR4, c[0x0][0xb20] ;  /* 0x00016400ff0477ac */ /* 0x000f220008000800 */
[----:B------:R-:W4:Y:S01]  /*12a0*/  LDCU.64 UR16, c[0x0][0xb28] ;  /* 0x00016500ff1077ac */ /* 0x000f220008000a00 */
[----:B-1----:R-:W-:Y:S02]  /*12b0*/  UISETP.NE.AND UP0, UPT, UR26, 0x1, UPT ;  /* 0x000000011a00788c */ /* 0x002fe4000bf05270 */
[----:B---3--:R-:W-:Y:S02]  /*12c0*/  UIMAD.WIDE.U32 UR6, UR5, UR27, URZ ;  /* 0x0000001b050672a5 */ /* 0x008fe4000f8e00ff */
[----:B--2---:R-:W-:-:S02]  /*12d0*/  UIMAD.WIDE.U32 UR8, UR12, UR24, URZ ;  /* 0x000000180c0872a5 */ /* 0x004fc4000f8e00ff */
[----:B----4-:R-:W-:Y:S02]  /*12e0*/  UISETP.NE.AND UP1, UPT, UR22, 0x1, UPT ;  /* 0x000000011600788c */ /* 0x010fe4000bf25270 */
[----:B------:R-:W-:Y:S01]  /*12f0*/  UISETP.NE.AND UP2, UPT, UR18, 0x1, UPT ;  /* 0x000000011200788c */ /* 0x000fe2000bf45270 */
[----:B------:R-:W-:Y:S02]  /*1300*/  UMOV UR6, UR7 ;  /* 0x0000000700067c82 */ /* 0x000fe40008000000 */
[----:B------:R-:W-:Y:S01]  /*1310*/  UMOV UR8, UR9 ;  /* 0x0000000900087c82 */ /* 0x000fe20008000000 */
[----:B------:R-:W-:Y:S02]  /*1320*/  @UP0 USHF.R.U32.HI UR5, URZ, UR4, UR6 ;  /* 0x00000004ff050299 */ /* 0x000fe40008011606 */
[----:B------:R-:W-:Y:S02]  /*1330*/  UIMAD.WIDE.U32 UR14, UR20, UR27, URZ ;  /* 0x0000001b140e72a5 */ /* 0x000fe4000f8e00ff */
[----:B------:R-:W-:-:S02]  /*1340*/  UIMAD.WIDE.U32 UR6, UR5, UR16, URZ ;  /* 0x00000010050672a5 */ /* 0x000fc4000f8e00ff */
[----:B------:R-:W-:Y:S02]  /*1350*/  @UP1 USHF.R.U32.HI UR12, URZ, UR25, UR8 ;  /* 0x00000019ff0c1299 */ /* 0x000fe40008011608 */
[----:B------:R-:W-:Y:S02]  /*1360*/  UIMAD.WIDE.U32 UR10, UR21, UR24, URZ ;  /* 0x00000018150a72a5 */ /* 0x000fe4000f8e00ff */
[----:B------:R-:W-:Y:S01]  /*1370*/  UIMAD.WIDE.U32 UR8, UR12, UR16, URZ ;  /* 0x000000100c0872a5 */ /* 0x000fe2000f8e00ff */
[----:B------:R-:W-:Y:S01]  /*1380*/  UMOV UR14, UR15 ;  /* 0x0000000f000e7c82 */ /* 0x000fe20008000000 */
[----:B------:R-:W-:Y:S01]  /*1390*/  UMOV UR6, UR7 ;  /* 0x0000000700067c82 */ /* 0x000fe20008000000 */
[----:B------:R-:W-:Y:S02]  /*13a0*/  USHF.R.U32.HI UR14, URZ, UR4, UR14 ;  /* 0x00000004ff0e7299 */ /* 0x000fe4000801160e */
[----:B------:R-:W-:Y:S01]  /*13b0*/  @UP2 USHF.R.U32.HI UR5, URZ, UR17, UR6 ;  /* 0x00000011ff052299 */ /* 0x000fe20008011606 */
[----:B------:R-:W-:-:S02]  /*13c0*/  UMOV UR10, UR11 ;  /* 0x0000000b000a7c82 */ /* 0x000fc40008000000 */
[----:B------:R-:W-:Y:S01]  /*13d0*/  UMOV UR6, UR9 ;  /* 0x0000000900067c82 */ /* 0x000fe20008000000 */
[----:B------:R-:W-:Y:S02]  /*13e0*/  USHF.R.U32.HI UR10, URZ, UR25, UR10 ;  /* 0x00000019ff0a7299 */ /* 0x000fe4000801160a */
[----:B------:R-:W-:Y:S02]  /*13f0*/  @UP2 USHF.R.U32.HI UR12, URZ, UR17, UR6 ;  /* 0x00000011ff0c2299 */ /* 0x000fe40008011606 */
[----:B------:R-:W-:Y:S02]  /*1400*/  USEL UR4, UR20, UR14, !UP0 ;  /* 0x0000000e14047287 */ /* 0x000fe4000c000000 */
[----:B------:R-:W-:Y:S02]  /*1410*/  UIMAD UR6, UR5, UR18, URZ ;  /* 0x00000012050672a4 */ /* 0x000fe4000f8e02ff */
[----:B------:R-:W-:Y:S02]  /*1420*/  USEL UR5, UR21, UR10, !UP1 ;  /* 0x0000000a15057287 */ /* 0x000fe4000c800000 */
[----:B------:R-:W-:-:S02]  /*1430*/  UIMAD UR8, UR12, UR18, URZ ;  /* 0x000000120c0872a4 */ /* 0x000fc4000f8e02ff */
[----:B------:R-:W-:Y:S02]  /*1440*/  UISETP.GE.AND UP0, UPT, UR4, UR6, UPT ;  /* 0x000000060400728c */ /* 0x000fe4000bf06270 */
[----:B------:R-:W-:Y:S02]  /*1450*/  UIMAD.WIDE.U32 UR6, UR4, UR16, URZ ;  /* 0x00000010040672a5 */ /* 0x000fe4000f8e00ff */
[----:B------:R-:W-:Y:S02]  /*1460*/  UISETP.GE.OR UP0, UPT, UR5, UR8, UP0 ;  /* 0x000000080500728c */ /* 0x000fe40008706670 */
[----:B------:R-:W-:Y:S02]  /*1470*/  UIMAD.WIDE.U32 UR8, UR5, UR16, URZ ;  /* 0x00000010050872a5 */ /* 0x000fe4000f8e00ff */
[----:B------:R-:W-:Y:S02]  /*1480*/  USHF.R.U32.HI UR7, URZ, UR17, UR7 ;  /* 0x00000011ff077299 */ /* 0x000fe40008011607 */
[----:B------:R-:W-:-:S02]  /*1490*/  UIADD3 UR10, UPT, UPT, -UR4, URZ, URZ ;  /* 0x000000ff040a7290 */ /* 0x000fc4000fffe1ff */
[----:B------:R-:W-:Y:S02]  /*14a0*/  USEL UR7, UR4, UR7, !UP2 ;  /* 0x0000000704077287 */ /* 0x000fe4000d000000 */
[----:B------:R-:W-:Y:S01]  /*14b0*/  UIADD3 UR16, UPT, UPT, -UR5, URZ, URZ ;  /* 0x000000ff05107290 */ /* 0x000fe2000fffe1ff */
[----:B------:R-:W-:Y:S01]  /*14c0*/  @!UP0 UMOV UR6, UR9 ;  /* 0x0000000900068c82 */ /* 0x000fe20008000000 */
[----:B------:R-:W-:Y:S02]  /*14d0*/  UIADD3 UR8, UPT, UPT, -UR7, URZ, URZ ;  /* 0x000000ff07087290 */ /* 0x000fe4000fffe1ff */
[----:B------:R-:W-:Y:S02]  /*14e0*/  @!UP0 USHF.R.U32.HI UR6, URZ, UR17, UR6 ;  /* 0x00000011ff068299 */ /* 0x000fe40008011606 */
[----:B------:R-:W-:Y:S02]  /*14f0*/  UIMAD UR8, UR18, UR8, UR4 ;  /* 0x00000008120872a4 */ /* 0x000fe4000f8e0204 */
[----:B------:R-:W-:-:S02]  /*1500*/  @!UP0 USEL UR6, UR5, UR6, !UP2 ;  /* 0x0000000605068287 */ /* 0x000fc4000d000000 */
[----:B------:R-:W-:Y:S02]  /*1510*/  UIMAD UR20, UR26, UR10, UR20 ;  /* 0x0000000a1a1472a4 */ /* 0x000fe4000f8e0214 */
[----:B------:R-:W-:Y:S02]  /*1520*/  @!UP0 UIADD3 UR7, UPT, UPT, UR7, -UR6, URZ ;  /* 0x8000000607078290 */ /* 0x000fe4000fffe0ff */
[----:B------:R-:W-:Y:S02]  /*1530*/  @!UP0 UIMAD UR6, UR8, UR12, UR6 ;  /* 0x0000000c080682a4 */ /* 0x000fe4000f8e0206 */
[----:B------:R-:W-:Y:S02]  /*1540*/  @!UP0 UIMAD UR4, UR7, UR18, UR5 ;  /* 0x00000012070482a4 */ /* 0x000fe4000f8e0205 */
[----:B------:R-:W-:Y:S02]  /*1550*/  UIMAD UR16, UR22, UR16, UR21 ;  /* 0x00000010161072a4 */ /* 0x000fe4000f8e0215 */
[----:B------:R-:W-:Y:S01]  /*1560*/  UIMAD UR20, UR4, UR26, UR20 ;  /* 0x0000001a041472a4 */ /* 0x000fe2000f8e0214 */
[----:B------:R-:W-:-:S02]  /*1570*/  @!UP0 UMOV UR5, UR6 ;  /* 0x0000000600058c82 */ /* 0x000fc40008000000 */
[----:B------:R-:W-:-:S12]  /*1580*/  UIMAD UR16, UR5, UR22, UR16 ;  /* 0x00000016051072a4 */ /* 0x000fd8000f8e0210 */
.L_x_18:
[----:B------:R-:W-:Y:S02]  /*1590*/  UISETP.NE.AND UP1, UPT, UR23, 0x1, UPT ;  /* 0x000000011700788c */ /* 0x000fe4000bf25270 */
[----:B------:R-:W-:Y:S02]  /*15a0*/  UISETP.NE.AND UP0, UPT, UR13, 0x2, UPT ;  /* 0x000000020d00788c */ /* 0x000fe4000bf05270 */
[----:B------:R-:W-:Y:S02]  /*15b0*/  ULOP3.LUT UR28, UR28, 0x800, URZ, 0xc0, !UPT ;  /* 0x000008001c1c7892 */ /* 0x000fe4000f8ec0ff */
[----:B------:R-:W-:-:S03]  /*15c0*/  USHF.L.U32 UR24, UR31, UR19, URZ ;  /* 0x000000131f187299 */ /* 0x000fc600080006ff */
[----:B------:R-:W-:Y:S09]  /*15d0*/  BRA.U UP1, `(.L_x_19) ;  /* 0x0000000101447547 */ /* 0x000ff2000b800000 */
[----:B------:R-:W1:Y:S01]  /*15e0*/  LDCU.128 UR8, c[0x0][0xb10] ;  /* 0x00016200ff0877ac */ /* 0x000e620008000c00 */
[----:B------:R-:W2:Y:S01]  /*15f0*/  LDCU UR12, c[0x0][0xb0c] ;  /* 0x00016180ff0c77ac */ /* 0x000ea20008000800 */
[----:B------:R-:W3:Y:S01]  /*1600*/  LDCU UR14, c[0x0][0xb20] ;  /* 0x00016400ff0e77ac */ /* 0x000ee20008000800 */
[----:B-1----:R-:W-:Y:S02]  /*1610*/  UIMAD.WIDE.U32 UR6, UR16, UR8, URZ ;  /* 0x00000008100672a5 */ /* 0x002fe4000f8e00ff */
[----:B------:R-:W-:Y:S02]  /*1620*/  UIMAD.WIDE.U32 UR4, UR20, UR11, URZ ;  /* 0x0000000b140472a5 */ /* 0x000fe4000f8e00ff */
[----:B--2---:R-:W-:Y:S02]  /*1630*/  UISETP.NE.AND UP2, UPT, UR12, 0x1, UPT ;  /* 0x000000010c00788c */ /* 0x004fe4000bf45270 */
[----:B------:R-:W-:Y:S01]  /*1640*/  UISETP.NE.AND UP1, UPT, UR10, 0x1, UPT ;  /* 0x000000010a00788c */ /* 0x000fe2000bf25270 */
[----:B------:R-:W-:-:S02]  /*1650*/  UMOV UR6, UR7 ;  /* 0x0000000700067c82 */ /* 0x000fc40008000000 */
[----:B------:R-:W-:Y:S01]  /*1660*/  UMOV UR4, UR5 ;  /* 0x0000000500047c82 */ /* 0x000fe20008000000 */
[----:B------:R-:W-:Y:S02]  /*1670*/  USHF.R.U32.HI UR6, URZ, UR9, UR6 ;  /* 0x00000009ff067299 */ /* 0x000fe40008011606 */
[----:B---3--:R-:W-:Y:S02]  /*1680*/  USHF.R.U32.HI UR4, URZ, UR14, UR4 ;  /* 0x0000000eff047299 */ /* 0x008fe40008011604 */
[----:B------:R-:W-:Y:S02]  /*1690*/  USEL UR5, UR16, UR6, !UP2 ;  /* 0x0000000610057287 */ /* 0x000fe4000d000000 */
[----:B------:R-:W-:-:S04]  /*16a0*/  USEL UR4, UR20, UR4, !UP1 ;  /* 0x0000000414047287 */ /* 0x000fc8000c800000 */
[----:B------:R-:W-:Y:S02]  /*16b0*/  UIADD3 UR6, UPT, UPT, -UR4, UR5, URZ ;  /* 0x0000000504067290 */ /* 0x000fe4000fffe1ff */
[----:B------:R-:W-:Y:S02]  /*16c0*/  UIADD3 UR4, UPT, UPT, UR4, -UR5, URZ ;  /* 0x8000000504047290 */ /* 0x000fe4000fffe0ff */
[----:B------:R-:W-:Y:S02]  /*16d0*/  UIMAD UR20, UR6, UR10, UR20 ;  /* 0x0000000a061472a4 */ /* 0x000fe4000f8e0214 */
[----:B------:R-:W-:-:S12]  /*16e0*/  UIMAD UR16, UR4, UR12, UR16 ;  /* 0x0000000c041072a4 */ /* 0x000fd8000f8e0210 */
.L_x_19:
[----:B------:R-:W-:Y:S05]  /*16f0*/  BRA.U !UP5, `(.L_x_20) ;  /* 0x000000010d0c7547 */ /* 0x000fea000b800000 */
[----:B------:R-:W-:Y:S01]  /*1700*/  UCGABAR_WAIT ;  /* 0x0000000000007dc7 */ /* 0x000fe20008000000 */
[----:B------:R-:W-:Y:S01]  /*1710*/  CCTL.IVALL ;  /* 0x00000000ff00798f */ /* 0x000fe20002000000 */
[----:B------:R-:W-:Y:S05]  /*1720*/  BRA `(.L_x_21) ;  /* 0x0000000000047947 */ /* 0x000fea0003800000 */
.L_x_20:
[----:B------:R-:W-:Y:S06]  /*1730*/  BAR.SYNC.DEFER_BLOCKING 0x0 ;  /* 0x0000000000007b1d */ /* 0x000fec0000010000 */
.L_x_21:
[----:B------:R-:W-:Y:S05]  /*1740*/  BRA.U UP0, `(.L_x_22) ;  /* 0x0000001100fc7547 */ /* 0x000fea000b800000 */
[----:B------:R-:W1:Y:S01]  /*1750*/  LDCU UR6, c[0x0][0x38c] ;  /* 0x00007180ff0677ac */ /* 0x000e620008000800 */
[----:B------:R-:W-:Y:S01]  /*1760*/  PLOP3.LUT P1, PT, PT, PT, UP3, 0x80, 0x8 ;  /* 0x000000000008781c */ /* 0x000fe20003f2f038 */
[----:B------:R-:W-:Y:S01]  /*1770*/  IMAD.MOV.U32 R12, RZ, RZ, 0x1 ;  /* 0x00000001ff0c7424 */ /* 0x000fe200078e00ff */
[----:B------:R-:W-:Y:S01]  /*1780*/  ISETP.NE.AND P2, PT, R0, RZ, P3 ;  /* 0x000000ff0000720c */ /* 0x000fe20001f45270 */
[----:B------:R-:W-:Y:S01]  /*1790*/  USHF.L.U32 UR7, UR21, 0x7, URZ ;  /* 0x0000000715077899 */ /* 0x000fe200080006ff */
[----:B------:R-:W-:Y:S01]  /*17a0*/  PLOP3.LUT P1, PT, P1, PT, PT, 0x8, 0x80 ;  /* 0x000000000080781c */ /* 0x000fe20000f2e170 */
[----:B------:R-:W-:Y:S01]  /*17b0*/  UMOV UR8, 0x400 ;  /* 0x0000040000087882 */ /* 0x000fe20000000000 */
[----:B------:R-:W-:Y:S01]  /*17c0*/  UISETP.NE.AND UP1, UPT, UR13, URZ, UPT ;  /* 0x000000ff0d00728c */ /* 0x000fe2000bf25270 */
[----:B------:R-:W-:Y:S01]  /*17d0*/  CS2R R10, SRZ ;  /* 0x00000000000a7805 */ /* 0x000fe2000001ff00 */
[----:B------:R-:W-:Y:S01]  /*17e0*/  USHF.L.U32 UR46, UR21, 0x6, URZ ;  /* 0x00000006152e7899 */ /* 0x000fe200080006ff */
[----:B------:R-:W-:Y:S01]  /*17f0*/  IMAD.MOV.U32 R9, RZ, RZ, RZ ;  /* 0x000000ffff097224 */ /* 0x000fe200078e00ff */
[----:B------:R-:W-:Y:S01]  /*1800*/  ULEA UR13, UR48, UR8, 0x18 ;  /* 0x00000008300d7291 */ /* 0x000fe2000f8ec0ff */
[----:B------:R-:W-:Y:S01]  /*1810*/  IMAD.MOV.U32 R8, RZ, RZ, 0x1 ;  /* 0x00000001ff087424 */ /* 0x000fe200078e00ff */
[----:B------:R-:W2:Y:S01]  /*1820*/  LDCU UR39, c[0x0][0x370] ;  /* 0x00006e00ff2777ac */ /* 0x000ea20008000800 */
[----:B------:R-:W-:-:S02]  /*1830*/  USEL UR21, UR43, 0x2, UP1 ;  /* 0x000000022b157887 */ /* 0x000fc40008800000 */
[----:B-1----:R-:W-:Y:S02]  /*1840*/  UIADD3 UR5, UPT, UPT, UR6, 0x1f, URZ ;  /* 0x0000001f06057890 */ /* 0x002fe4000fffe0ff */
[----:B------:R-:W-:Y:S02]  /*1850*/  UIADD3 UR47, UPT, UPT, UR6, 0x3e, URZ ;  /* 0x0000003e062f7890 */ /* 0x000fe4000fffe0ff */
[----:B------:R-:W-:Y:S01]  /*1860*/  USHF.R.S32.HI UR4, URZ, 0x1f, UR5 ;  /* 0x0000001fff047899 */ /* 0x000fe20008011405 */
[----:B------:R-:W1:Y:S03]  /*1870*/  LDCU.64 UR26, c[0x0][0x348] ;  /* 0x00006900ff1a77ac */ /* 0x000e660008000a00 */
[----:B------:R-:W-:Y:S02]  /*1880*/  ULEA.HI UR4, UR4, UR5, URZ, 0x5 ;  /* 0x0000000504047291 */ /* 0x000fe4000f8f28ff */
[----:B------:R-:W-:-:S02]  /*1890*/  UIADD3 UR5, UPT, UPT, UR6, -0x1, URZ ;  /* 0xffffffff06057890 */ /* 0x000fc4000fffe0ff */
[----:B------:R-:W-:Y:S02]  /*18a0*/  USHF.R.S32.HI UR41, URZ, 0x5, UR4 ;  /* 0x00000005ff297899 */ /* 0x000fe40008011404 */
[----:B------:R-:W-:Y:S02]  /*18b0*/  UISETP.GE.U32.AND UP2, UPT, UR5, -0x3f, UPT ;  /* 0xffffffc10500788c */ /* 0x000fe4000bf46070 */
[----:B------:R-:W-:Y:S02]  /*18c0*/  UISETP.LT.U32.AND UP0, UPT, UR41, 0x5, UPT ;  /* 0x000000052900788c */ /* 0x000fe4000bf01070 */
[----:B------:R-:W-:Y:S02]  /*18d0*/  ULOP3.LUT UR5, UR7, 0x80, URZ, 0xc0, !UPT ;  /* 0x0000008007057892 */ /* 0x000fe4000f8ec0ff */
[----:B------:R-:W-:Y:S01]  /*18e0*/  USEL UR40, UR41, 0x5, UP0 ;  /* 0x0000000529287887 */ /* 0x000fe20008000000 */
[----:B------:R-:W3:Y:S03]  /*18f0*/  LDCU UR38, c[0x0][0x374] ;  /* 0x00006e80ff2677ac */ /* 0x000ee60008000800 */
[----:B------:R-:W-:-:S02]  /*1900*/  UIADD3 UR4, UPT, UPT, UR40, -0x1, URZ ;  /* 0xffffffff28047890 */ /* 0x000fc4000fffe0ff */
[----:B------:R-:W-:Y:S02]  /*1910*/  @UP2 UIADD3 UR4, UPT, UPT, UR40, URZ, URZ ;  /* 0x000000ff28042290 */ /* 0x000fe4000fffe0ff */
[----:B------:R-:W-:Y:S02]  /*1920*/  ULOP3.LUT UR46, UR46, 0x40, URZ, 0xc0, !UPT ;  /* 0x000000402e2e7892 */ /* 0x000fe4000f8ec0ff */
[----:B------:R-:W-:Y:S02]  /*1930*/  UIADD3 UR30, UPT, UPT, UR13, 0x8400, UR28 ;  /* 0x000084000d1e7890 */ /* 0x000fe4000fffe01c */
[----:B------:R-:W-:Y:S02]  /*1940*/  ULEA.HI UR44, UR28, UR5, URZ, 0x1b ;  /* 0x000000051c2c7291 */ /* 0x000fe4000f8fd8ff */
[----:B------:R-:W-:Y:S02]  /*1950*/  UIADD3 UR45, UPT, UPT, UR41, -UR40, URZ ;  /* 0x80000028292d7290 */ /* 0x000fe4000fffe0ff */
[----:B------:R-:W-:-:S02]  /*1960*/  UIADD3 UR29, UPT, UPT, UR4, 0x1, URZ ;  /* 0x00000001041d7890 */ /* 0x000fc4000fffe0ff */
[----:B------:R-:W-:Y:S01]  /*1970*/  UIADD3 UR43, UPT, UPT, -UR4, URZ, URZ ;  /* 0x000000ff042b7290 */ /* 0x000fe2000fffe1ff */
[----:B-123--:R-:W-:-:S11]  /*1980*/  UMOV UR6, URZ ;  /* 0x000000ff00067c82 */ /* 0x00efd60008000000 */
.L_x_42:
[----:B------:R-:W-:-:S09]  /*1990*/  UISETP.NE.AND UP0, UPT, UR48, URZ, UPT ;  /* 0x000000ff3000728c */ /* 0x000fd2000bf05270 */
[----:B-1----:R-:W-:Y:S05]  /*19a0*/  BRA.U UP0, `(.L_x_23) ;  /* 0x0000000100287547 */ /* 0x002fea000b800000 */
[----:B------:R-:W-:Y:S02]  /*19b0*/  LEA R0, R9, UR13, 0x3 ;  /* 0x0000000d09007c11 */ /* 0x000fe4000f8e18ff */
[----:B------:R-:W-:-:S04]  /*19c0*/  SHF.L.U32 R3, R8, 0x1f, RZ ;  /* 0x0000001f08037819 */ /* 0x000fc800000006ff */
[----:B------:R-:W1:Y:S02]  /*19d0*/  SYNCS.PHASECHK.TRANS64.TRYWAIT P0, [R0+URZ+0xf0], R3 ;  /* 0x0000f003000075a7 */ /* 0x000e6400080011ff */
[----:B-1----:R-:W-:Y:S05]  /*19e0*/  @!P0 BRA `(.L_x_24) ;  /* 0x0000007000f88947 */ /* 0x002fea0003800000 */
.L_x_125:
[----:B------:R2:W-:Y:S01]  /*19f0*/  SYNCS.ARRIVE.TRANS64.A1T0 RZ, [R0+URZ+0xe0], RZ ;  /* 0x0000e0ff00ff79a7 */ /* 0x0005e200081000ff */
[----:B------:R-:W-:-:S05]  /*1a00*/  VIADD R9, R9, 0x1 ;  /* 0x0000000109097836 */ /* 0x000fca0000000000 */
[----:B------:R-:W-:-:S04]  /*1a10*/  ISETP.NE.AND P0, PT, R9, 0x2, PT ;  /* 0x000000020900780c */ /* 0x000fc80003f05270 */
[----:B-1----:R-:W-:Y:S02]  /*1a20*/  SEL R3, RZ, 0x1, P0 ;  /* 0x00000001ff037807 */ /* 0x002fe40000000000 */
[----:B------:R-:W-:Y:S02]  /*1a30*/  SEL R9, R9, RZ, P0 ;  /* 0x000000ff09097207 */ /* 0x000fe40000000000 */
[----:B------:R-:W-:-:S07]  /*1a40*/  LOP3.LUT R8, R8, R3, RZ, 0x3c, !PT ;  /* 0x0000000308087212 */ /* 0x000fce00078e3cff */
.L_x_23:
[----:B------:R-:W-:Y:S01]  /*1a50*/  ULEA UR4, UR6, UR13, 0x3 ;  /* 0x0000000d06047291 */ /* 0x000fe2000f8e18ff */
[----:B--2---:R-:W-:Y:S01]  /*1a60*/  SHF.L.U32 R0, R12, 0x1f, RZ ;  /* 0x0000001f0c007819 */ /* 0x004fe200000006ff */
[----:B------:R-:W-:Y:S02]  /*1a70*/  UISETP.GE.U32.AND UP0, UPT, UR47, 0x3f, UPT ;  /* 0x0000003f2f00788c */ /* 0x000fe4000bf06070 */
[----:B------:R-:W-:Y:S01]  /*1a80*/  ULEA UR11, UR20, UR46, 0x7 ;  /* 0x0000002e140b7291 */ /* 0x000fe2000f8e38ff */
[----:B------:R-:W-:-:S04]  /*1a90*/  UMOV UR7, URZ ;  /* 0x000000ff00077c82 */ /* 0x000fc80008000000 */
[----:B------:R1:W2:Y:S01]  /*1aa0*/  SYNCS.PHASECHK.TRANS64.TRYWAIT P0, [UR4+0x28], R0 ;  /* 0x00002800ff0075a7 */ /* 0x0002a20008001104 */
[----:B------:R-:W-:-:S04]  /*1ab0*/  ULEA.HI UR4, UR16, UR16, URZ, 0x1 ;  /* 0x0000001010047291 */ /* 0x000fc8000f8f08ff */
[----:B------:R-:W-:-:S04]  /*1ac0*/  USHF.L.U32 UR4, UR4, 0x7, URZ ;  /* 0x0000000704047899 */ /* 0x000fc800080006ff */
[----:B------:R-:W-:-:S04]  /*1ad0*/  ULOP3.LUT UR35, UR4, 0xffffff00, URZ, 0xc0, !UPT ;  /* 0xffffff0004237892 */ /* 0x000fc8000f8ec0ff */
[----:B------:R-:W-:Y:S01]  /*1ae0*/  UIADD3 UR35, UPT, UPT, UR44, UR35, URZ ;  /* 0x000000232c237290 */ /* 0x000fe2000fffe0ff */
[----:B------:R-:W-:Y:S11]  /*1af0*/  BRA.U !UP0, `(.L_x_25) ;  /* 0x0000000108c47547 */ /* 0x000ff6000b800000 */
[----:B------:R-:W-:Y:S01]  /*1b00*/  UMOV UR16, UR43 ;  /* 0x0000002b00107c82 */ /* 0x000fe20008000000 */
[----:B------:R-:W-:Y:S01]  /*1b10*/  UMOV UR4, UR6 ;  /* 0x0000000600047c82 */ /* 0x000fe20008000000 */
[----:B------:R-:W-:-:S05]  /*1b20*/  UMOV UR34, URZ ;  /* 0x000000ff00227c82 */ /* 0x000fca0008000000 */
.L_x_31:
[----:B------:R-:W-:Y:S01]  /*1b30*/  ULEA UR33, UR4, UR13, 0x3 ;  /* 0x0000000d04217291 */ /* 0x000fe2000f8e18ff */
[----:B------:R-:W-:Y:S01]  /*1b40*/  @P3 MOV R2, 0x3000 ;  /* 0x0000300000023802 */ /* 0x000fe20000000f00 */
[----:B--234-:R-:W-:Y:S10]  /*1b50*/  @P0 BRA `(.L_x_26) ;  /* 0x00000000000c0947 */ /* 0x01cff40003800000 */
[----:B------:R-:W-:-:S04]  /*1b60*/  SHF.L.U32 R3, R12, 0x1f, RZ ;  /* 0x0000001f0c037819 */ /* 0x000fc800000006ff */
[----:B------:R-:W2:Y:S02]  /*1b70*/  SYNCS.PHASECHK.TRANS64.TRYWAIT P0, [UR33+0x28], R3 ;  /* 0x00002803ff0075a7 */ /* 0x000ea40008001121 */
[----:B--2---:R-:W-:Y:S05]  /*1b80*/  @!P0 BRA `(.L_x_27) ;  /* 0x0000007000a48947 */ /* 0x004fea0003800000 */
.L_x_26:
[----:B------:R2:W-:Y:S01]  /*1b90*/  @P3 SYNCS.ARRIVE.TRANS64 RZ, [UR33], R2 ;  /* 0x00000002ffff39a7 */ /* 0x0005e20008000021 */
[----:B------:R-:W-:Y:S02]  /*1ba0*/  ULOP3.LUT UR5, UR21, 0x2, URZ, 0xfc, !UPT ;  /* 0x0000000215057892 */ /* 0x000fe4000f8efcff */
[----:B------:R-:W-:Y:S02]  /*1bb0*/  UIADD3 UR16, UPT, UPT, UR16, 0x1, URZ ;  /* 0x0000000110107890 */ /* 0x000fe4000fffe0ff */
[----:B------:R-:W-:Y:S02]  /*1bc0*/  UISETP.NE.AND UP0, UPT, UR5, 0x2, UPT ;  /* 0x000000020500788c */ /* 0x000fe4000bf05270 */
[----:B------:R-:W-:-:S07]  /*1bd0*/  UISETP.NE.AND UP2, UPT, UR16, 0x1, UPT ;  /* 0x000000011000788c */ /* 0x000fce000bf45270 */
[----:B------:R-:W-:Y:S05]  /*1be0*/  BRA.U UP0, `(.L_x_28) ;  /* 0x0000000100047547 */ /* 0x000fea000b800000 */
[----:B------:R-:W-:Y:S05]  /*1bf0*/  BPT.TRAP 0x1 ;  /* 0x000000040000795c */ /* 0x000fea0000300000 */
.L_x_28:
[----:B------:R-:W-:Y:S04]  /*1c00*/  BSSY.RECONVERGENT B0, `(.L_x_29) ;  /* 0x0000003000007945 */ /* 0x000fe80003800200 */
[----:B------:R-:W-:Y:S05]  /*1c10*/  @!P2 BRA `(.L_x_30) ;  /* 0x000000000004a947 */ /* 0x000fea0003800000 */
[----:B------:R-:W-:Y:S05]  /*1c20*/  BPT.TRAP 0x1 ;  /* 0x000000040000795c */ /* 0x000fea0000300000 */
.L_x_30:
[----:B------:R-:W-:Y:S05]  /*1c30*/  BSYNC.RECONVERGENT B0 ;  /* 0x0000000000007941 */ /* 0x000fea0003800200 */
.L_x_29:
[----:B------:R-:W-:Y:S02]  /*1c40*/  UIADD3 UR5, UPT, UPT, UR4, 0x1, URZ ;  /* 0x0000000104057890 */ /* 0x000fe4000fffe0ff */
[----:B------:R-:W-:Y:S02]  /*1c50*/  ULEA UR32, UR4, UR28, 0xc ;  /* 0x0000001c04207291 */ /* 0x000fe4000f8e60ff */
[----:B------:R-:W-:Y:S02]  /*1c60*/  UISETP.NE.AND UP0, UPT, UR5, 0x5, UPT ;  /* 0x000000050500788c */ /* 0x000fe4000bf05270 */
[----:B------:R-:W-:Y:S02]  /*1c70*/  UIADD3 UR14, UP1, UPT, UR26, 0x80, URZ ;  /* 0x000000801a0e7890 */ /* 0x000fe4000ff3e0ff */
[----:B------:R-:W-:Y:S02]  /*1c80*/  USEL UR7, URZ, 0x1, UP0 ;  /* 0x00000001ff077887 */ /* 0x000fe40008000000 */
[----:B------:R-:W-:-:S02]  /*1c90*/  USEL UR6, UR5, URZ, UP0 ;  /* 0x000000ff05067287 */ /* 0x000fc40008000000 */
[----:B------:R-:W-:Y:S02]  /*1ca0*/  ULEA UR8, UR4, UR13, 0xb ;  /* 0x0000000d04087291 */ /* 0x000fe4000f8e58ff */
[----:B------:R-:W-:Y:S01]  /*1cb0*/  ULEA UR5, UR6, UR13, 0x3 ;  /* 0x0000000d06057291 */ /* 0x000fe2000f8e18ff */
[----:B------:R-:W-:Y:S01]  /*1cc0*/  LOP3.LUT R12, R12, UR7, RZ, 0x3c, !PT ;  /* 0x000000070c0c7c12 */ /* 0x000fe2000f8e3cff */
[----:B------:R-:W-:Y:S02]  /*1cd0*/  UIADD3 UR4, UP0, UPT, UR26, 0x180, URZ ;  /* 0x000001801a047890 */ /* 0x000fe4000ff1e0ff */
[----:B------:R-:W-:Y:S01]  /*1ce0*/  ULOP3.LUT UR33, UR33, 0xfefffff8, URZ, 0xc0, !UPT ;  /* 0xfefffff821217892 */ /* 0x000fe2000f8ec0ff */
[----:B-1----:R-:W-:Y:S01]  /*1cf0*/  SHF.L.U32 R0, R12, 0x1f, RZ ;  /* 0x0000001f0c007819 */ /* 0x002fe200000006ff */
[----:B------:R-:W-:Y:S02]  /*1d00*/  UIADD3.X UR15, UPT, UPT, URZ, UR27, URZ, UP1, !UPT ;  /* 0x0000001bff0f7290 */ /* 0x000fe40008ffe4ff */
[----:B------:R-:W-:Y:S01]  /*1d10*/  UIADD3 UR32, UPT, UPT, UR13, 0x8400, UR32 ;  /* 0x000084000d207890 */ /* 0x000fe2000fffe020 */
[----:B------:R3:W4:Y:S01]  /*1d20*/  SYNCS.PHASECHK.TRANS64.TRYWAIT P0, [UR5+0x28], R0 ;  /* 0x00002800ff0075a7 */ /* 0x0007220008001105 */
[----:B------:R-:W-:-:S02]  /*1d30*/  UPRMT UR7, URZ, 0x5410, UR24 ;  /* 0x00005410ff077896 */ /* 0x000fc40008000018 */
[----:B------:R-:W-:Y:S02]  /*1d40*/  UIADD3 UR8, UPT, UPT, UR8, 0xd400, URZ ;  /* 0x0000d40008087890 */ /* 0x000fe4000fffe0ff */
[----:B------:R-:W-:Y:S01]  /*1d50*/  UIADD3.X UR5, UPT, UPT, URZ, UR27, URZ, UP0, !UPT ;  /* 0x0000001bff057290 */ /* 0x000fe200087fe4ff */
[----:B------:R-:W-:Y:S01]  /*1d60*/  UMOV UR18, 0x0 ;  /* 0x0000000000127882 */ /* 0x000fe20000000000 */
[----:B------:R-:W-:Y:S01]  /*1d70*/  UMOV UR19, 0x10000000 ;  /* 0x1000000000137882 */ /* 0x000fe20000000000 */
[----:B------:R-:W-:Y:S01]  /*1d80*/  UMOV UR10, UR34 ;  /* 0x00000022000a7c82 */ /* 0x000fe20008000000 */
[----:B------:R-:W-:Y:S01]  /*1d90*/  UMOV UR12, UR36 ;  /* 0x00000024000c7c82 */ /* 0x000fe20008000000 */
[----:B------:R-:W-:Y:S01]  /*1da0*/  UMOV UR9, UR33 ;  /* 0x0000002100097c82 */ /* 0x000fe20008000000 */
[----:B------:R1:W-:Y:S03]  /*1db0*/  UTMALDG.3D.MULTICAST.2CTA [UR32], [UR14], UR7, desc[UR18] ;  /* 0x000012200e0073b4 */ /* 0x0003e60008211807 */
[----:B------:R2:W-:Y:S01]  /*1dc0*/  UTMALDG.3D.2CTA [UR8], [UR4], desc[UR18] ;  /* 0x00001208040075b4 */ /* 0x0005e20008211000 */
[----:B-1----:R-:W-:Y:S01]  /*1dd0*/  UIADD3 UR34, UPT, UPT, UR34, 0x20, URZ ;  /* 0x0000002022227890 */ /* 0x002fe2000fffe0ff */
[----:B------:R-:W-:Y:S01]  /*1de0*/  UMOV UR7, UR29 ;  /* 0x0000001d00077c82 */ /* 0x000fe20008000000 */
[----:B--2---:R-:W-:Y:S01]  /*1df0*/  UMOV UR4, UR6 ;  /* 0x0000000600047c82 */ /* 0x004fe20008000000 */
[----:B------:R-:W-:Y:S09]  /*1e00*/  BRA.U UP2, `(.L_x_31) ;  /* 0xfffffffd02487547 */ /* 0x000ff2000b83ffff */
.L_x_25:
[----:B------:R-:W-:Y:S01]  /*1e10*/  ULEA UR4, UR6, UR13, 0x3 ;  /* 0x0000000d06047291 */ /* 0x000fe2000f8e18ff */
[----:B-1-3--:R-:W-:Y:S01]  /*1e20*/  SHF.L.U32 R0, R12, 0x1f, RZ ;  /* 0x0000001f0c007819 */ /* 0x00afe200000006ff */
[----:B------:R-:W-:Y:S01]  /*1e30*/  @!P1 SYNCS.ARRIVE.TRANS64.A1T0 RZ, [UR13+0x78], RZ ;  /* 0x000078ffffff99a7 */ /* 0x000fe2000810000d */
[----:B------:R-:W-:-:S06]  /*1e40*/  UISETP.GT.AND UP0, UPT, UR41, UR40, UPT ;  /* 0x000000282900728c */ /* 0x000fcc000bf04270 */
[----:B--2-4-:R1:W2:Y:S03]  /*1e50*/  SYNCS.PHASECHK.TRANS64.TRYWAIT P0, [UR4+0x28], R0 ;  /* 0x00002800ff0075a7 */ /* 0x0142a60008001104 */
[----:B------:R-:W-:Y:S05]  /*1e60*/  BRA.U !UP0, `(.L_x_32) ;  /* 0x0000000108c07547 */ /* 0x000fea000b800000 */
[----:B------:R-:W-:Y:S01]  /*1e70*/  UIADD3 UR25, UPT, UPT, UR45, UR7, URZ ;  /* 0x000000072d197290 */ /* 0x000fe2000fffe0ff */
[----:B------:R-:W-:-:S11]  /*1e80*/  UMOV UR4, UR6 ;  /* 0x0000000600047c82 */ /* 0x000fd60008000000 */
.L_x_38:
[----:B------:R-:W-:Y:S01]  /*1e90*/  ULEA UR17, UR4, UR13, 0x3 ;  /* 0x0000000d04117291 */ /* 0x000fe2000f8e18ff */
[----:B--2---:R-:W-:Y:S01]  /*1ea0*/  @P3 MOV R2, 0x3000 ;  /* 0x0000300000023802 */ /* 0x004fe20000000f00 */
[----:B--2-4-:R-:W-:Y:S10]  /*1eb0*/  @P0 BRA `(.L_x_33) ;  /* 0x00000000000c0947 */ /* 0x014ff40003800000 */
[----:B------:R-:W-:-:S04]  /*1ec0*/  SHF.L.U32 R3, R12, 0x1f, RZ ;  /* 0x0000001f0c037819 */ /* 0x000fc800000006ff */
[----:B------:R-:W2:Y:S02]  /*1ed0*/  SYNCS.PHASECHK.TRANS64.TRYWAIT P0, [UR17+0x28], R3 ;  /* 0x00002803ff0075a7 */ /* 0x000ea40008001111 */
[----:B--2---:R-:W-:Y:S05]  /*1ee0*/  @!P0 BRA `(.L_x_34) ;  /* 0x0000006c00e48947 */ /* 0x004fea0003800000 */
.L_x_33:
[----:B------:R2:W-:Y:S01]  /*1ef0*/  @P3 SYNCS.ARRIVE.TRANS64 RZ, [UR17], R2 ;  /* 0x00000002ffff39a7 */ /* 0x0005e20008000011 */
[----:B------:R-:W-:-:S04]  /*1f00*/  ULOP3.LUT UR5, UR21, 0x2, URZ, 0xfc, !UPT ;  /* 0x0000000215057892 */ /* 0x000fc8000f8efcff */
[----:B------:R-:W-:-:S09]  /*1f10*/  UISETP.NE.AND UP0, UPT, UR5, 0x2, UPT ;  /* 0x000000020500788c */ /* 0x000fd2000bf05270 */
[----:B------:R-:W-:Y:S05]  /*1f20*/  BRA.U UP0, `(.L_x_35) ;  /* 0x0000000100047547 */ /* 0x000fea000b800000 */
[----:B------:R-:W-:Y:S05]  /*1f30*/  BPT.TRAP 0x1 ;  /* 0x000000040000795c */ /* 0x000fea0000300000 */
.L_x_35:
[----:B------:R-:W-:Y:S04]  /*1f40*/  BSSY.RECONVERGENT B0, `(.L_x_36) ;  /* 0x0000003000007945 */ /* 0x000fe80003800200 */
[----:B------:R-:W-:Y:S05]  /*1f50*/  @!P2 BRA `(.L_x_37) ;  /* 0x000000000004a947 */ /* 0x000fea0003800000 */
[----:B------:R-:W-:Y:S05]  /*1f60*/  BPT.TRAP 0x1 ;  /* 0x000000040000795c */ /* 0x000fea0000300000 */
.L_x_37:
[----:B------:R-:W-:Y:S05]  /*1f70*/  BSYNC.RECONVERGENT B0 ;  /* 0x0000000000007941 */ /* 0x000fea0003800200 */
.L_x_36:
[----:B------:R-:W-:Y:S02]  /*1f80*/  UIADD3 UR5, UPT, UPT, UR4, 0x1, URZ ;  /* 0x0000000104057890 */ /* 0x000fe4000fffe0ff */
[----:B------:R-:W-:Y:S02]  /*1f90*/  UIADD3 UR14, UP1, UPT, UR26, 0x80, URZ ;  /* 0x000000801a0e7890 */ /* 0x000fe4000ff3e0ff */
[----:B------:R-:W-:Y:S02]  /*1fa0*/  UISETP.NE.AND UP0, UPT, UR5, 0x5, UPT ;  /* 0x000000050500788c */ /* 0x000fe4000bf05270 */
[----:B------:R-:W-:Y:S02]  /*1fb0*/  ULEA UR16, UR4, UR30, 0xc ;  /* 0x0000001e04107291 */ /* 0x000fe4000f8e60ff */
[----:B------:R-:W-:Y:S02]  /*1fc0*/  USEL UR8, URZ, 0x1, UP0 ;  /* 0x00000001ff087887 */ /* 0x000fe40008000000 */
[----:B------:R-:W-:-:S02]  /*1fd0*/  USEL UR6, UR5, URZ, UP0 ;  /* 0x000000ff05067287 */ /* 0x000fc40008000000 */
[----:B------:R-:W-:Y:S02]  /*1fe0*/  UIADD3 UR22, UP0, UPT, UR26, 0x180, URZ ;  /* 0x000001801a167890 */ /* 0x000fe4000ff1e0ff */
[----:B------:R-:W-:Y:S01]  /*1ff0*/  LOP3.LUT R12, R12, UR8, RZ, 0x3c, !PT ;  /* 0x000000080c0c7c12 */ /* 0x000fe2000f8e3cff */
[----:B------:R-:W-:Y:S02]  /*2000*/  ULEA UR8, UR4, UR13, 0xb ;  /* 0x0000000d04087291 */ /* 0x000fe4000f8e58ff */
[----:B------:R-:W-:Y:S01]  /*2010*/  ULEA UR5, UR6, UR13, 0x3 ;  /* 0x0000000d06057291 */ /* 0x000fe2000f8e18ff */
[----:B-1----:R-:W-:Y:S01]  /*2020*/  SHF.L.U32 R0, R12, 0x1f, RZ ;  /* 0x0000001f0c007819 */ /* 0x002fe200000006ff */
[----:B------:R-:W-:Y:S02]  /*2030*/  USHF.L.U32 UR18, UR7, 0x5, URZ ;  /* 0x0000000507127899 */ /* 0x000fe400080006ff */
[----:B------:R-:W-:Y:S02]  /*2040*/  ULOP3.LUT UR17, UR17, 0xfefffff8, URZ, 0xc0, !UPT ;  /* 0xfefffff811117892 */ /* 0x000fe4000f8ec0ff */
[----:B------:R-:W-:-:S02]  /*2050*/  UIADD3.X UR15, UPT, UPT, URZ, UR27, URZ, UP1, !UPT ;  /* 0x0000001bff0f7290 */ /* 0x000fc40008ffe4ff */
[----:B------:R-:W-:Y:S01]  /*2060*/  UPRMT UR4, URZ, 0x5410, UR24 ;  /* 0x00005410ff047896 */ /* 0x000fe20008000018 */
[----:B------:R3:W4:Y:S01]  /*2070*/  SYNCS.PHASECHK.TRANS64.TRYWAIT P0, [UR5+0x28], R0 ;  /* 0x00002800ff0075a7 */ /* 0x0007220008001105 */
[----:B------:R-:W-:Y:S02]  /*2080*/  UIADD3 UR8, UPT, UPT, UR8, 0xd400, URZ ;  /* 0x0000d40008087890 */ /* 0x000fe4000fffe0ff */
[----:B------:R-:W-:Y:S01]  /*2090*/  UIADD3.X UR23, UPT, UPT, URZ, UR27, URZ, UP0, !UPT ;  /* 0x0000001bff177290 */ /* 0x000fe200087fe4ff */
[----:B------:R-:W-:Y:S01]  /*20a0*/  UMOV UR32, 0x0 ;  /* 0x0000000000207882 */ /* 0x000fe20000000000 */
[----:B------:R-:W-:Y:S01]  /*20b0*/  UMOV UR33, 0x10000000 ;  /* 0x1000000000217882 */ /* 0x000fe20000000000 */
[----:B------:R-:W-:Y:S01]  /*20c0*/  UMOV UR19, UR35 ;  /* 0x0000002300137c82 */ /* 0x000fe20008000000 */
[----:B------:R-:W-:Y:S01]  /*20d0*/  UMOV UR20, UR36 ;  /* 0x0000002400147c82 */ /* 0x000fe20008000000 */
[----:B------:R-:W-:Y:S01]  /*20e0*/  UMOV UR12, UR36 ;  /* 0x00000024000c7c82 */ /* 0x000fe20008000000 */
[----:B------:R-:W-:Y:S01]  /*20f0*/  UMOV UR9, UR17 ;  /* 0x0000001100097c82 */ /* 0x000fe20008000000 */
[----:B------:R-:W-:Y:S01]  /*2100*/  UMOV UR10, UR18 ;  /* 0x00000012000a7c82 */ /* 0x000fe20008000000 */
[----:B------:R1:W-:Y:S01]  /*2110*/  UTMALDG.3D.MULTICAST.2CTA [UR16], [UR14], UR4, desc[UR32] ;  /* 0x000020100e0073b4 */ /* 0x0003e20008211804 */
[----:B------:R-:W-:-:S04]  /*2120*/  UIADD3 UR7, UPT, UPT, UR7, 0x1, URZ ;  /* 0x0000000107077890 */ /* 0x000fc8000fffe0ff */
[----:B------:R-:W-:Y:S01]  /*2130*/  UISETP.NE.AND UP0, UPT, UR7, UR25, UPT ;  /* 0x000000190700728c */ /* 0x000fe2000bf05270 */
[----:B------:R3:W-:Y:S01]  /*2140*/  UTMALDG.3D.2CTA [UR8], [UR22], desc[UR32] ;  /* 0x00002008160075b4 */ /* 0x0007e20008211000 */
[----:B-1----:R-:W-:-:S07]  /*2150*/  UMOV UR4, UR6 ;  /* 0x0000000600047c82 */ /* 0x002fce0008000000 */
[----:B---3--:R-:W-:Y:S05]  /*2160*/  BRA.U UP0, `(.L_x_38) ;  /* 0xfffffffd00487547 */ /* 0x008fea000b83ffff */
.L_x_32:
[C---:B------:R-:W-:Y:S01]  /*2170*/  LEA R3, R11.reuse, UR13, 0x3 ;  /* 0x0000000d0b037c11 */ /* 0x040fe2000f8e18ff */
[----:B------:R-:W-:Y:S01]  /*2180*/  NOP ;  /* 0x0000000000007918 */ /* 0x000fe20000000000 */
[----:B-1----:R-:W-:Y:S02]  /*2190*/  SHF.L.U32 R0, R10, 0x1f, RZ ;  /* 0x0000001f0a007819 */ /* 0x002fe400000006ff */
[----:B------:R-:W-:Y:S02]  /*21a0*/  LEA R5, R11, UR13, 0x4 ;  /* 0x0000000d0b057c11 */ /* 0x000fe4000f8e20ff */
[----:B--2-4-:R-:W1:Y:S02]  /*21b0*/  SYNCS.PHASECHK.TRANS64.TRYWAIT P0, [R3+URZ+0x80], R0 ;  /* 0x00008000030075a7 */ /* 0x014e6400080011ff */
[----:B-1----:R-:W-:Y:S05]  /*21c0*/  @!P0 BRA `(.L_x_39) ;  /* 0x0000006c00448947 */ /* 0x002fea0003800000 */
.L_x_128:
[----:B------:R-:W2:Y:S01]  /*21d0*/  LDS.128 R4, [R5+0x110] ;  /* 0x0001100005047984 */ /* 0x000ea20000000c00 */
[----:B------:R-:W-:Y:S01]  /*21e0*/  UISETP.GE.AND UP0, UPT, UR42, 0x1, UPT ;  /* 0x000000012a00788c */ /* 0x000fe2000bf06270 */
[----:B------:R-:W-:Y:S01]  /*21f0*/  @!PT LDS RZ, [RZ] ;  /* 0x00000000fffff984 */ /* 0x000fe20000000800 */
[----:B------:R-:W-:Y:S01]  /*2200*/  @!PT LDS RZ, [RZ] ;  /* 0x00000000fffff984 */ /* 0x000fe20000000800 */
[----:B------:R-:W-:Y:S01]  /*2210*/  @!PT LDS RZ, [RZ] ;  /* 0x00000000fffff984 */ /* 0x000fe20000000800 */
[----:B------:R-:W-:Y:S01]  /*2220*/  @!PT LDS RZ, [RZ] ;  /* 0x00000000fffff984 */ /* 0x000fe20000000800 */
[----:B------:R3:W-:Y:S06]  /*2230*/  MEMBAR.ALL.CTA ;  /* 0x0000000000007992 */ /* 0x0007ec0000008000 */
[----:B---3--:R-:W3:Y:S01]  /*2240*/  FENCE.VIEW.ASYNC.S ;  /* 0x00000000000073c6 */ /* 0x008ee20000000000 */
[----:B--2---:R-:W-:-:S13]  /*2250*/  LOP3.LUT P0, RZ, R6, 0x1, RZ, 0xc0, !PT ;  /* 0x0000000106ff7812 */ /* 0x004fda000780c0ff */
[----:B---3--:R-:W-:Y:S01]  /*2260*/  VOTEU.ANY UP1, P0 ;  /* 0x0000000000ff7886 */ /* 0x008fe20000020100 */
[----:B------:R-:W-:-:S13]  /*2270*/  PLOP3.LUT P0, PT, PT, PT, UP1, 0x80, 0x8 ;  /* 0x000000000008781c */ /* 0x000fda0003f0f018 */
[----:B-1----:R-:W-:Y:S02]  /*2280*/  @P0 LOP3.LUT R0, R5, 0xffff, RZ, 0xc0, !PT ;  /* 0x0000ffff05000812 */ /* 0x002fe400078ec0ff */
[----:B------:R-:W-:Y:S02]  /*2290*/  @P0 MOV R2, R4 ;  /* 0x0000000400020202 */ /* 0x000fe40000000f00 */
[----:B------:R-:W-:Y:S01]  /*22a0*/  @P0 R2UR UR5, R0 ;  /* 0x00000000000502ca */ /* 0x000fe200000e0000 */
[----:B------:R-:W-:Y:S01]  /*22b0*/  VIADD R0, R3, 0x90 ;  /* 0x0000009003007836 */ /* 0x000fe20000000000 */
[----:B------:R-:W-:Y:S02]  /*22c0*/  @P0 SHF.R.U32.HI R4, RZ, 0x10, R5 ;  /* 0x00000010ff040819 */ /* 0x000fe40000011605 */
[----:B------:R-:W-:Y:S02]  /*22d0*/  @P0 R2UR UR7, R2 ;  /* 0x00000000020702ca */ /* 0x000fe400000e0000 */
[----:B------:R-:W-:-:S02]  /*22e0*/  PRMT R0, RZ, 0x654, R0 ;  /* 0x00000654ff007816 */ /* 0x000fc40000000000 */
[----:B------:R-:W-:Y:S02]  /*22f0*/  @P0 R2UR UR4, R4 ;  /* 0x00000000040402ca */ /* 0x000fe400000e0000 */
[----:B------:R1:W-:Y:S03]  /*2300*/  SYNCS.ARRIVE.TRANS64.RED.A1T0 RZ, [R0+URZ], RZ ;  /* 0x000000ff00ff79a7 */ /* 0x0003e600081004ff */
[----:B------:R-:W-:-:S04]  /*2310*/  @UP1 UMOV UR31, UR5 ;  /* 0x00000005001f1c82 */ /* 0x000fc80008000000 */
[----:B------:R-:W-:-:S04]  /*2320*/  @UP1 UMOV UR37, UR7 ;  /* 0x0000000700251c82 */ /* 0x000fc80008000000 */
[----:B------:R-:W-:Y:S01]  /*2330*/  @UP1 UMOV UR36, UR4 ;  /* 0x0000000400241c82 */ /* 0x000fe20008000000 */
[----:B------:R-:W-:Y:S05]  /*2340*/  BRA.U !UP0, `(.L_x_40) ;  /* 0x0000000108d47547 */ /* 0x000fea000b800000 */
[----:B------:R-:W2:Y:S01]  /*2350*/  LDCU.128 UR16, c[0x0][0xb10] ;  /* 0x00016200ff1077ac */ /* 0x000ea20008000c00 */
[----:B------:R-:W3:Y:S01]  /*2360*/  LDCU UR12, c[0x0][0xb20] ;  /* 0x00016400ff0c77ac */ /* 0x000ee20008000800 */
[----:B------:R-:W4:Y:S01]  /*2370*/  LDCU UR20, c[0x0][0xb0c] ;  /* 0x00016180ff1477ac */ /* 0x000f220008000800 */
[----:B------:R-:W1:Y:S01]  /*2380*/  LDCU.64 UR8, c[0x0][0xb28] ;  /* 0x00016500ff0877ac */ /* 0x000e620008000a00 */
[----:B------:R-:W-:Y:S02]  /*2390*/  UISETP.NE.AND UP3, UPT, UR42, 0x1, UPT ;  /* 0x000000012a00788c */ /* 0x000fe4000bf65270 */
[----:B--2---:R-:W-:Y:S02]  /*23a0*/  UIMAD.WIDE.U32 UR10, UR38, UR19, URZ ;  /* 0x00000013260a72a5 */ /* 0x004fe4000f8e00ff */
[----:B------:R-:W-:Y:S02]  /*23b0*/  UIMAD.WIDE.U32 UR4, UR39, UR16, URZ ;  /* 0x00000010270472a5 */ /* 0x000fe4000f8e00ff */
[----:B------:R-:W-:-:S02]  /*23c0*/  UISETP.NE.AND UP0, UPT, UR18, 0x1, UPT ;  /* 0x000000011200788c */ /* 0x000fc4000bf05270 */
[----:B------:R-:W-:Y:S01]  /*23d0*/  UIMAD.WIDE.U32 UR22, UR31, UR19, URZ ;  /* 0x000000131f1672a5 */ /* 0x000fe2000f8e00ff */
[----:B------:R-:W-:Y:S02]  /*23e0*/  UMOV UR10, UR11 ;  /* 0x0000000b000a7c82 */ /* 0x000fe40008000000 */
[----:B------:R-:W-:Y:S01]  /*23f0*/  UMOV UR4, UR5 ;  /* 0x0000000500047c82 */ /* 0x000fe20008000000 */
[----:B---3--:R-:W-:Y:S02]  /*2400*/  USHF.R.U32.HI UR10, URZ, UR12, UR10 ;  /* 0x0000000cff0a7299 */ /* 0x008fe4000801160a */
[----:B----4-:R-:W-:Y:S02]  /*2410*/  UISETP.NE.AND UP2, UPT, UR20, 0x1, UPT ;  /* 0x000000011400788c */ /* 0x010fe4000bf45270 */
[----:B------:R-:W-:Y:S02]  /*2420*/  USHF.R.U32.HI UR4, URZ, UR17, UR4 ;  /* 0x00000011ff047299 */ /* 0x000fe40008011604 */
[----:B------:R-:W-:-:S02]  /*2430*/  USEL UR5, UR38, UR10, !UP0 ;  /* 0x0000000a26057287 */ /* 0x000fc4000c000000 */
[----:B------:R-:W-:Y:S02]  /*2440*/  USEL UR7, UR39, UR4, !UP2 ;  /* 0x0000000427077287 */ /* 0x000fe4000d000000 */
[----:B-1----:R-:W-:Y:S01]  /*2450*/  UIMAD.WIDE.U32 UR10, UR5, UR8, URZ ;  /* 0x00000008050a72a5 */ /* 0x002fe2000f8e00ff */
[----:B------:R-:W-:Y:S01]  /*2460*/  UMOV UR4, UR23 ;  /* 0x0000001700047c82 */ /* 0x000fe20008000000 */
[----:B------:R-:W-:Y:S02]  /*2470*/  UIMAD.WIDE.U32 UR14, UR37, UR16, URZ ;  /* 0x00000010250e72a5 */ /* 0x000fe4000f8e00ff */
[----:B------:R-:W-:-:S03]  /*2480*/  UIMAD.WIDE.U32 UR22, UR7, UR8, URZ ;  /* 0x00000008071672a5 */ /* 0x000fc6000f8e00ff */
[----:B------:R-:W-:Y:S01]  /*2490*/  UMOV UR10, UR11 ;  /* 0x0000000b000a7c82 */ /* 0x000fe20008000000 */
[----:B------:R-:W-:Y:S02]  /*24a0*/  USHF.R.U32.HI UR4, URZ, UR12, UR4 ;  /* 0x0000000cff047299 */ /* 0x000fe40008011604 */
[----:B------:R-:W-:Y:S01]  /*24b0*/  @UP3 USHF.R.U32.HI UR5, URZ, UR9, UR10 ;  /* 0x00000009ff053299 */ /* 0x000fe2000801160a */
[----:B------:R-:W-:Y:S01]  /*24c0*/  UMOV UR14, UR15 ;  /* 0x0000000f000e7c82 */ /* 0x000fe20008000000 */
[----:B------:R-:W-:Y:S01]  /*24d0*/  UMOV UR22, UR23 ;  /* 0x0000001700167c82 */ /* 0x000fe20008000000 */
[----:B------:R-:W-:Y:S02]  /*24e0*/  USHF.R.U32.HI UR17, URZ, UR17, UR14 ;  /* 0x00000011ff117299 */ /* 0x000fe4000801160e */
[----:B------:R-:W-:Y:S02]  /*24f0*/  USEL UR4, UR31, UR4, !UP0 ;  /* 0x000000041f047287 */ /* 0x000fe4000c000000 */
[----:B------:R-:W-:-:S02]  /*2500*/  @UP3 USHF.R.U32.HI UR7, URZ, UR9, UR22 ;  /* 0x00000009ff073299 */ /* 0x000fc40008011616 */
[----:B------:R-:W-:Y:S02]  /*2510*/  UIMAD UR10, UR42, UR5, URZ ;  /* 0x000000052a0a72a4 */ /* 0x000fe4000f8e02ff */
[----:B------:R-:W-:Y:S02]  /*2520*/  USEL UR5, UR37, UR17, !UP2 ;  /* 0x0000001125057287 */ /* 0x000fe4000d000000 */
[----:B------:R-:W-:Y:S02]  /*2530*/  UIMAD UR12, UR42, UR7, URZ ;  /* 0x000000072a0c72a4 */ /* 0x000fe4000f8e02ff */
[----:B------:R-:W-:Y:S02]  /*2540*/  UISETP.GE.AND UP0, UPT, UR4, UR10, UPT ;  /* 0x0000000a0400728c */ /* 0x000fe4000bf06270 */
[----:B------:R-:W-:Y:S02]  /*2550*/  UIMAD.WIDE.U32 UR10, UR4, UR8, URZ ;  /* 0x00000008040a72a5 */ /* 0x000fe4000f8e00ff */
[----:B------:R-:W-:-:S02]  /*2560*/  UISETP.GE.OR UP0, UPT, UR5, UR12, UP0 ;  /* 0x0000000c0500728c */ /* 0x000fc40008706670 */
[----:B------:R-:W-:Y:S02]  /*2570*/  UIMAD.WIDE.U32 UR14, UR5, UR8, URZ ;  /* 0x00000008050e72a5 */ /* 0x000fe4000f8e00ff */
[----:B------:R-:W-:Y:S01]  /*2580*/  UIADD3 UR12, UPT, UPT, -UR5, URZ, URZ ;  /* 0x000000ff050c7290 */ /* 0x000fe2000fffe1ff */
[----:B------:R-:W-:Y:S01]  /*2590*/  UMOV UR10, UR11 ;  /* 0x0000000b000a7c82 */ /* 0x000fe20008000000 */
[----:B------:R-:W-:Y:S02]  /*25a0*/  UIADD3 UR11, UPT, UPT, -UR4, URZ, URZ ;  /* 0x000000ff040b7290 */ /* 0x000fe4000fffe1ff */
[----:B------:R-:W-:-:S03]  /*25b0*/  USHF.R.U32.HI UR10, URZ, UR9, UR10 ;  /* 0x00000009ff0a7299 */ /* 0x000fc6000801160a */
[----:B------:R-:W-:Y:S01]  /*25c0*/  @!UP0 UMOV UR8, UR15 ;  /* 0x0000000f00088c82 */ /* 0x000fe20008000000 */
[----:B------:R-:W-:Y:S02]  /*25d0*/  UIMAD UR11, UR18, UR11, UR31 ;  /* 0x0000000b120b72a4 */ /* 0x000fe4000f8e021f */
[----:B------:R-:W-:Y:S02]  /*25e0*/  USEL UR10, UR4, UR10, !UP3 ;  /* 0x0000000a040a7287 */ /* 0x000fe4000d800000 */
[----:B------:R-:W-:Y:S02]  /*25f0*/  @!UP0 USHF.R.U32.HI UR8, URZ, UR9, UR8 ;  /* 0x00000009ff088299 */ /* 0x000fe40008011608 */
[----:B------:R-:W-:Y:S02]  /*2600*/  UIADD3 UR9, UPT, UPT, -UR10, URZ, URZ ;  /* 0x000000ff0a097290 */ /* 0x000fe4000fffe1ff */
[----:B------:R-:W-:Y:S02]  /*2610*/  @!UP0 USEL UR8, UR5, UR8, !UP3 ;  /* 0x0000000805088287 */ /* 0x000fe4000d800000 */
[----:B------:R-:W-:-:S02]  /*2620*/  UIMAD UR9, UR42, UR9, UR4 ;  /* 0x000000092a0972a4 */ /* 0x000fc4000f8e0204 */
[----:B------:R-:W-:Y:S02]  /*2630*/  @!UP0 UIADD3 UR10, UPT, UPT, UR10, -UR8, URZ ;  /* 0x800000080a0a8290 */ /* 0x000fe4000fffe0ff */
[----:B------:R-:W-:Y:S02]  /*2640*/  @!UP0 UIMAD UR8, UR9, UR7, UR8 ;  /* 0x00000007090882a4 */ /* 0x000fe4000f8e0208 */
[----:B------:R-:W-:Y:S02]  /*2650*/  @!UP0 UIMAD UR4, UR42, UR10, UR5 ;  /* 0x0000000a2a0482a4 */ /* 0x000fe4000f8e0205 */
[----:B------:R-:W-:Y:S02]  /*2660*/  UIMAD UR7, UR20, UR12, UR37 ;  /* 0x0000000c140772a4 */ /* 0x000fe4000f8e0225 */
[----:B------:R-:W-:Y:S01]  /*2670*/  UIMAD UR31, UR4, UR18, UR11 ;  /* 0x00000012041f72a4 */ /* 0x000fe2000f8e020b */
[----:B------:R-:W-:Y:S02]  /*2680*/  @!UP0 UMOV UR5, UR8 ;  /* 0x0000000800058c82 */ /* 0x000fe40008000000 */
[----:B------:R-:W-:-:S12]  /*2690*/  UIMAD UR37, UR5, UR20, UR7 ;  /* 0x00000014052572a4 */ /* 0x000fd8000f8e0207 */
.L_x_40:
[----:B------:R-:W2:Y:S02]  /*26a0*/  LDCU UR4, c[0x0][0xb30] ;  /* 0x00016600ff0477ac */ /* 0x000ea40008000800 */
[----:B--2---:R-:W-:-:S09]  /*26b0*/  UISETP.NE.AND UP0, UPT, UR4, 0x1, UPT ;  /* 0x000000010400788c */ /* 0x004fd2000bf05270 */
[----:B------:R-:W-:Y:S05]  /*26c0*/  BRA.U UP0, `(.L_x_41) ;  /* 0x0000000100447547 */ /* 0x000fea000b800000 */
[----:B------:R-:W2:Y:S01]  /*26d0*/  LDCU.128 UR16, c[0x0][0xb10] ;  /* 0x00016200ff1077ac */ /* 0x000ea20008000c00 */
[----:B------:R-:W3:Y:S01]  /*26e0*/  LDCU UR10, c[0x0][0xb0c] ;  /* 0x00016180ff0a77ac */ /* 0x000ee20008000800 */
[----:B------:R-:W4:Y:S01]  /*26f0*/  LDCU UR7, c[0x0][0xb20] ;  /* 0x00016400ff0777ac */ /* 0x000f220008000800 */
[----:B--2---:R-:W-:Y:S02]  /*2700*/  UIMAD.WIDE.U32 UR8, UR37, UR16, URZ ;  /* 0x00000010250872a5 */ /* 0x004fe4000f8e00ff */
[----:B------:R-:W-:Y:S02]  /*2710*/  UIMAD.WIDE.U32 UR4, UR31, UR19, URZ ;  /* 0x000000131f0472a5 */ /* 0x000fe4000f8e00ff */
[----:B---3--:R-:W-:Y:S02]  /*2720*/  UISETP.NE.AND UP2, UPT, UR10, 0x1, UPT ;  /* 0x000000010a00788c */ /* 0x008fe4000bf45270 */
[----:B------:R-:W-:Y:S01]  /*2730*/  UISETP.NE.AND UP0, UPT, UR18, 0x1, UPT ;  /* 0x000000011200788c */ /* 0x000fe2000bf05270 */
[----:B------:R-:W-:-:S02]  /*2740*/  UMOV UR8, UR9 ;  /* 0x0000000900087c82 */ /* 0x000fc40008000000 */
[----:B------:R-:W-:Y:S01]  /*2750*/  UMOV UR4, UR5 ;  /* 0x0000000500047c82 */ /* 0x000fe20008000000 */
[----:B------:R-:W-:Y:S02]  /*2760*/  USHF.R.U32.HI UR17, URZ, UR17, UR8 ;  /* 0x00000011ff117299 */ /* 0x000fe40008011608 */
[----:B----4-:R-:W-:Y:S02]  /*2770*/  USHF.R.U32.HI UR4, URZ, UR7, UR4 ;  /* 0x00000007ff047299 */ /* 0x010fe40008011604 */
[----:B------:R-:W-:Y:S02]  /*2780*/  USEL UR5, UR37, UR17, !UP2 ;  /* 0x0000001125057287 */ /* 0x000fe4000d000000 */
[----:B------:R-:W-:-:S04]  /*2790*/  USEL UR4, UR31, UR4, !UP0 ;  /* 0x000000041f047287 */ /* 0x000fc8000c000000 */
[----:B------:R-:W-:Y:S02]  /*27a0*/  UIADD3 UR7, UPT, UPT, UR5, -UR4, URZ ;  /* 0x8000000405077290 */ /* 0x000fe4000fffe0ff */
[----:B------:R-:W-:Y:S02]  /*27b0*/  UIADD3 UR4, UPT, UPT, -UR5, UR4, URZ ;  /* 0x0000000405047290 */ /* 0x000fe4000fffe1ff */
[----:B------:R-:W-:Y:S02]  /*27c0*/  UIMAD UR31, UR7, UR18, UR31 ;  /* 0x00000012071f72a4 */ /* 0x000fe4000f8e021f */
[----:B------:R-:W-:-:S12]  /*27d0*/  UIMAD UR37, UR4, UR10, UR37 ;  /* 0x0000000a042572a4 */ /* 0x000fd8000f8e0225 */
.L_x_41:
[----:B------:R-:W-:Y:S01]  /*27e0*/  VIADD R11, R11, 0x1 ;  /* 0x000000010b0b7836 */ /* 0x000fe20000000000 */
[----:B------:R-:W-:Y:S01]  /*27f0*/  PLOP3.LUT P1, PT, PT, PT, PT, 0x80, 0x8 ;  /* 0x000000000008781c */ /* 0x000fe20003f2f070 */
[----:B------:R-:W-:Y:S02]  /*2800*/  UIADD3 UR16, UPT, UPT, UR37, UR62, URZ ;  /* 0x0000003e25107290 */ /* 0x000fe4000fffe0ff */
[----:B------:R-:W-:Y:S01]  /*2810*/  UIADD3 UR20, UPT, UPT, UR31, UR59, URZ ;  /* 0x0000003b1f147290 */ /* 0x000fe2000fffe0ff */
[----:B------:R-:W-:-:S04]  /*2820*/  ISETP.NE.AND P0, PT, R11, 0x2, PT ;  /* 0x000000020b00780c */ /* 0x000fc80003f05270 */
[----:B------:R-:W-:Y:S02]  /*2830*/  SEL R3, RZ, 0x1, P0 ;  /* 0x00000001ff037807 */ /* 0x000fe40000000000 */
[----:B------:R-:W-:Y:S02]  /*2840*/  SEL R11, R11, RZ, P0 ;  /* 0x000000ff0b0b7207 */ /* 0x000fe40000000000 */
[----:B------:R-:W-:Y:S01]  /*2850*/  LOP3.LUT R10, R10, R3, RZ, 0x3c, !PT ;  /* 0x000000030a0a7212 */ /* 0x000fe200078e3cff */
[----:B------:R-:W-:Y:S06]  /*2860*/  BRA.U UP1, `(.L_x_42) ;  /* 0xfffffff101487547 */ /* 0x000fec000b83ffff */
[----:B------:R-:W-:Y:S01]  /*2870*/  UIADD3 UR13, UPT, UPT, UR13, 0x28, URZ ;  /* 0x000000280d0d7890 */ /* 0x000fe2000fffe0ff */
[----:B------:R-:W-:-:S03]  /*2880*/  SHF.L.U32 R3, R12, 0x1f, RZ ;  /* 0x0000001f0c037819 */ /* 0x000fc600000006ff */
[----:B------:R-:W-:-:S09]  /*2890*/  ULEA UR4, UR6, UR13, 0x3 ;  /* 0x0000000d06047291 */ /* 0x000fd2000f8e18ff */
[----:B------:R-:W2:Y:S02]  /*28a0*/  SYNCS.PHASECHK.TRANS64.TRYWAIT P0, [UR4], R3 ;  /* 0x00000003ff0075a7 */ /* 0x000ea40008001104 */
[----:B--2---:R-:W-:Y:S05]  /*28b0*/  @!P0 BRA `(.L_x_43) ;  /* 0x00000064009c8947 */ /* 0x004fea0003800000 */
.L_x_130:
[----:B------:R-:W-:-:S04]  /*28c0*/  UIADD3 UR4, UPT, UPT, UR6, 0x1, URZ ;  /* 0x0000000106047890 */ /* 0x000fc8000fffe0ff */
[----:B------:R-:W-:-:S04]  /*28d0*/  UISETP.NE.AND UP0, UPT, UR4, 0x5, UPT ;  /* 0x000000050400788c */ /* 0x000fc8000bf05270 */
[----:B------:R-:W-:Y:S02]  /*28e0*/  USEL UR6, URZ, 0x1, UP0 ;  /* 0x00000001ff067887 */ /* 0x000fe40008000000 */
[----:B------:R-:W-:-:S04]  /*28f0*/  USEL UR4, UR4, URZ, UP0 ;  /* 0x000000ff04047287 */ /* 0x000fc80008000000 */
[----:B------:R-:W-:Y:S01]  /*2900*/  ULEA UR5, UR4, UR13, 0x3 ;  /* 0x0000000d04057291 */ /* 0x000fe2000f8e18ff */
[----:B------:R-:W-:-:S04]  /*2910*/  LOP3.LUT R2, R12, UR6, RZ, 0x3c, !PT ;  /* 0x000000060c027c12 */ /* 0x000fc8000f8e3cff */
[----:B-1----:R-:W-:-:S04]  /*2920*/  SHF.L.U32 R3, R2, 0x1f, RZ ;  /* 0x0000001f02037819 */ /* 0x002fc800000006ff */
[----:B------:R-:W1:Y:S02]  /*2930*/  SYNCS.PHASECHK.TRANS64.TRYWAIT P0, [UR5], R3 ;  /* 0x00000003ff0075a7 */ /* 0x000e640008001105 */
[----:B-1----:R-:W-:Y:S05]  /*2940*/  @!P0 BRA `(.L_x_44) ;  /* 0x0000006400908947 */ /* 0x002fea0003800000 */
.L_x_132:
        /* <DEDUP_REMOVED lines=9> */
.L_x_134:
        /* <DEDUP_REMOVED lines=9> */
.L_x_136:
[----:B------:R-:W-:-:S04]  /*2a70*/  UIADD3 UR4, UPT, UPT, UR4, 0x1, URZ ;  /* 0x0000000104047890 */ /* 0x000fc8000fffe0ff */
[----:B------:R-:W-:-:S04]  /*2a80*/  UISETP.NE.AND UP0, UPT, UR4, 0x5, UPT ;  /* 0x000000050400788c */ /* 0x000fc8000bf05270 */
[----:B------:R-:W-:Y:S02]  /*2a90*/  USEL UR5, URZ, 0x1, UP0 ;  /* 0x00000001ff057887 */ /* 0x000fe40008000000 */
[----:B------:R-:W-:-:S04]  /*2aa0*/  USEL UR4, UR4, URZ, UP0 ;  /* 0x000000ff04047287 */ /* 0x000fc80008000000 */
[----:B------:R-:W-:Y:S01]  /*2ab0*/  ULEA UR4, UR4, UR13, 0x3 ;  /* 0x0000000d04047291 */ /* 0x000fe2000f8e18ff */
[----:B-1----:R-:W-:-:S04]  /*2ac0*/  LOP3.LUT R3, R2, UR5, RZ, 0x3c, !PT ;  /* 0x0000000502037c12 */ /* 0x002fc8000f8e3cff */
[----:B------:R-:W-:Y:S01]  /*2ad0*/  SHF.L.U32 R3, R3, 0x1f, RZ ;  /* 0x0000001f03037819 */ /* 0x000fe200000006ff */
[----:B------:R-:W-:-:S07]  /*2ae0*/  IMAD.U32 R0, RZ, RZ, UR4 ;  /* 0x00000004ff007e24 */ /* 0x000fce000f8e00ff */
.L_x_47:
[----:B-1----:R1:W2:Y:S02]  /*2af0*/  SYNCS.PHASECHK.TRANS64.TRYWAIT P0, [R0+URZ], R3 ;  /* 0x00000003000075a7 */ /* 0x0022a400080011ff */
[----:B--2---:R-:W-:Y:S05]  /*2b00*/  @!P0 NANOSLEEP.SYNCS 0x989680 ;  /* 0x009896800000895d */ /* 0x004fea0003900000 */
[----:B------:R-:W2:Y:S02]  /*2b10*/  @!P0 SYNCS.PHASECHK.TRANS64 P0, [R0+URZ], R3 ;  /* 0x00000003000085a7 */ /* 0x000ea400080010ff */
[----:B--2---:R-:W-:Y:S05]  /*2b20*/  @P0 EXIT ;  /* 0x000000000000094d */ /* 0x004fea0003800000 */
[----:B------:R-:W-:Y:S05]  /*2b30*/  BRA `(.L_x_47) ;  /* 0xfffffffc00ec7947 */ /* 0x000fea000383ffff */
.L_x_22:
[----:B------:R-:W-:-:S04]  /*2b40*/  UISETP.NE.AND UP0, UPT, UR48, URZ, UPT ;  /* 0x000000ff3000728c */ /* 0x000fc8000bf05270 */
[----:B------:R-:W-:-:S09]  /*2b50*/  UISETP.NE.OR UP0, UPT, UR13, 0x1, UP0 ;  /* 0x000000010d00788c */ /* 0x000fd20008705670 */
[----:B------:R-:W-:Y:S05]  /*2b60*/  BRA.U UP0, `(.L_x_48) ;  /* 0x0000000500487547 */ /* 0x000fea000b800000 */
[----:B------:R-:W-:Y:S01]  /*2b70*/  ISETP.GE.U32.AND P2, PT, R0, 0x4, PT ;  /* 0x000000040000780c */ /* 0x000fe20003f46070 */
[----:B------:R-:W-:Y:S01]  /*2b80*/  IMAD.MOV.U32 R12, RZ, RZ, 0x1 ;  /* 0x00000001ff0c7424 */ /* 0x000fe200078e00ff */
[----:B------:R-:W-:Y:S02]  /*2b90*/  CS2R R10, SRZ ;  /* 0x00000000000a7805 */ /* 0x000fe4000001ff00 */
[----:B------:R-:W-:Y:S01]  /*2ba0*/  CS2R R8, SRZ ;  /* 0x0000000000087805 */ /* 0x000fe2000001ff00 */
[----:B------:R-:W-:Y:S01]  /*2bb0*/  UMOV UR4, 0x400 ;  /* 0x0000040000047882 */ /* 0x000fe20000000000 */
[----:B------:R-:W-:Y:S01]  /*2bc0*/  UMOV UR5, URZ ;  /* 0x000000ff00057c82 */ /* 0x000fe20008000000 */
[----:B------:R-:W-:-:S12]  /*2bd0*/  ULEA UR6, UR48, UR4, 0x18 ;  /* 0x0000000430067291 */ /* 0x000fd8000f8ec0ff */
.L_x_52:
[----:B------:R-:W-:Y:S02]  /*2be0*/  LEA R2, R8, UR6, 0x3 ;  /* 0x0000000608027c11 */ /* 0x000fe4000f8e18ff */
[----:B------:R-:W-:-:S03]  /*2bf0*/  SHF.L.U32 R5, R9, 0x1f, RZ ;  /* 0x0000001f09057819 */ /* 0x000fc600000006ff */
[----:B------:R-:W-:Y:S01]  /*2c00*/  VIADD R4, R2, 0xf0 ;  /* 0x000000f002047836 */ /* 0x000fe20000000000 */
[----:B------:R-:W1:Y:S02]  /*2c10*/  SYNCS.PHASECHK.TRANS64.TRYWAIT P0, [R2+URZ+0xe0], R5 ;  /* 0x0000e005020075a7 */ /* 0x000e6400080011ff */
[----:B-1----:R-:W-:Y:S05]  /*2c20*/  @!P0 BRA `(.L_x_49) ;  /* 0x0000006400208947 */ /* 0x002fea0003800000 */
.L_x_137:
[----:B------:R-:W-:Y:S01]  /*2c30*/  ULEA UR4, UR5, UR6, 0x3 ;  /* 0x0000000605047291 */ /* 0x000fe2000f8e18ff */
[----:B------:R-:W-:Y:S02]  /*2c40*/  PRMT R4, RZ, 0x654, R4 ;  /* 0x00000654ff047816 */ /* 0x000fe40000000004 */
[----:B-1----:R-:W-:Y:S01]  /*2c50*/  SHF.L.U32 R5, R12, 0x1f, RZ ;  /* 0x0000001f0c057819 */ /* 0x002fe200000006ff */
[----:B------:R-:W-:Y:S01]  /*2c60*/  UIADD3 UR7, UPT, UPT, UR4, 0x80, URZ ;  /* 0x0000008004077890 */ /* 0x000fe2000fffe0ff */
[----:B------:R1:W-:Y:S05]  /*2c70*/  SYNCS.ARRIVE.TRANS64.RED.A1T0 RZ, [R4+URZ], RZ ;  /* 0x000000ff04ff79a7 */ /* 0x0003ea00081004ff */
[----:B------:R-:W-:Y:S01]  /*2c80*/  IMAD.U32 R7, RZ, RZ, UR7 ;  /* 0x00000007ff077e24 */ /* 0x000fe2000f8e00ff */
[----:B------:R-:W2:Y:S04]  /*2c90*/  SYNCS.PHASECHK.TRANS64.TRYWAIT P0, [UR4+0x90], R5 ;  /* 0x00009005ff0075a7 */ /* 0x000ea80008001104 */
[----:B------:R-:W-:Y:S01]  /*2ca0*/  PRMT R6, R0, 0x654, R7 ;  /* 0x0000065400067816 */ /* 0x000fe20000000007 */
[----:B-1----:R-:W-:Y:S01]  /*2cb0*/  @!P2 IMAD.MOV.U32 R4, RZ, RZ, 0x10 ;  /* 0x00000010ff04a424 */ /* 0x002fe200078e00ff */
[----:B--2---:R-:W-:Y:S06]  /*2cc0*/  @!P0 BRA `(.L_x_50) ;  /* 0x00000064000c8947 */ /* 0x004fec0003800000 */
.L_x_139:
[----:B------:R-:W-:Y:S01]  /*2cd0*/  ULEA UR8, UR5, UR6, 0x4 ;  /* 0x0000000605087291 */ /* 0x000fe2000f8e20ff */
[----:B------:R-:W-:Y:S01]  /*2ce0*/  SEL R3, R6, R3, !P2 ;  /* 0x0000000306037207 */ /* 0x000fe20005000000 */
[----:B------:R-:W-:Y:S01]  /*2cf0*/  UIADD3 UR9, UPT, UPT, UR4, 0x80, URZ ;  /* 0x0000008004097890 */ /* 0x000fe2000fffe0ff */
[----:B-1----:R-:W-:Y:S01]  /*2d00*/  LEA R2, R11, UR6, 0x3 ;  /* 0x000000060b027c11 */ /* 0x002fe2000f8e18ff */
[----:B------:R-:W-:Y:S01]  /*2d10*/  UIADD3 UR8, UPT, UPT, UR8, 0x110, URZ ;  /* 0x0000011008087890 */ /* 0x000fe2000fffe0ff */
[----:B------:R-:W-:Y:S01]  /*2d20*/  SHF.L.U32 R5, R10, 0x1f, RZ ;  /* 0x0000001f0a057819 */ /* 0x000fe200000006ff */
[----:B------:R1:W-:Y:S01]  /*2d30*/  @!P2 SYNCS.ARRIVE.TRANS64.RED RZ, [R3+URZ], R4 ;  /* 0x0000000403ffa9a7 */ /* 0x0003e200080004ff */
[----:B------:R-:W-:Y:S01]  /*2d40*/  UIADD3 UR4, UPT, UPT, UR5, 0x1, URZ ;  /* 0x0000000105047890 */ /* 0x000fe2000fffe0ff */
[----:B------:R-:W-:-:S03]  /*2d50*/  VIADD R8, R8, 0x1 ;  /* 0x0000000108087836 */ /* 0x000fc60000000000 */
[----:B------:R-:W-:Y:S02]  /*2d60*/  UISETP.NE.AND UP0, UPT, UR4, 0x2, UPT ;  /* 0x000000020400788c */ /* 0x000fe4000bf05270 */
[----:B------:R-:W-:Y:S06]  /*2d70*/  UGETNEXTWORKID.BROADCAST [UR8], [UR9] ;  /* 0x00000000080073ca */ /* 0x000fec0008000100 */
[----:B------:R-:W-:Y:S01]  /*2d80*/  USEL UR7, URZ, 0x1, UP0 ;  /* 0x00000001ff077887 */ /* 0x000fe20008000000 */
[----:B------:R-:W-:Y:S01]  /*2d90*/  ISETP.NE.AND P0, PT, R8, 0x2, PT ;  /* 0x000000020800780c */ /* 0x000fe20003f05270 */
[----:B------:R-:W-:Y:S01]  /*2da0*/  USEL UR5, UR4, URZ, UP0 ;  /* 0x000000ff04057287 */ /* 0x000fe20008000000 */
[----:B------:R-:W2:Y:S03]  /*2db0*/  SYNCS.PHASECHK.TRANS64.TRYWAIT P1, [R2+URZ+0x80], R5 ;  /* 0x00008005020075a7 */ /* 0x000ea600080211ff */
[----:B------:R-:W-:Y:S01]  /*2dc0*/  LOP3.LUT R12, R12, UR7, RZ, 0x3c, !PT ;  /* 0x000000070c0c7c12 */ /* 0x000fe2000f8e3cff */
[----:B-12---:R-:W-:Y:S07]  /*2dd0*/  @!P1 BRA `(.L_x_51) ;  /* 0x0000006000e09947 */ /* 0x006fee0003800000 */
.L_x_140:
[C---:B------:R-:W-:Y:S01]  /*2de0*/  LEA R4, R11.reuse, UR6, 0x4 ;  /* 0x000000060b047c11 */ /* 0x040fe2000f8e20ff */
[----:B-1----:R-:W-:Y:S01]  /*2df0*/  VIADD R2, R2, 0x90 ;  /* 0x0000009002027836 */ /* 0x002fe20000000000 */
[----:B------:R-:W-:Y:S01]  /*2e00*/  SEL R8, R8, RZ, P0 ;  /* 0x000000ff08087207 */ /* 0x000fe20000000000 */
[----:B------:R-:W-:-:S03]  /*2e10*/  VIADD R11, R11, 0x1 ;  /* 0x000000010b0b7836 */ /* 0x000fc60000000000 */
[----:B------:R-:W1:Y:S01]  /*2e20*/  LDS.128 R4, [R4+0x110] ;  /* 0x0001100004047984 */ /* 0x000e620000000c00 */
[----:B------:R-:W-:Y:S02]  /*2e30*/  PRMT R2, RZ, 0x654, R2 ;  /* 0x00000654ff027816 */ /* 0x000fe40000000002 */
[C---:B------:R-:W-:Y:S01]  /*2e40*/  ISETP.NE.AND P1, PT, R11.reuse, 0x2, PT ;  /* 0x000000020b00780c */ /* 0x040fe20003f25270 */
[----:B------:R-:W-:Y:S01]  /*2e50*/  @!PT LDS RZ, [RZ] ;  /* 0x00000000fffff984 */ /* 0x000fe20000000800 */
[----:B------:R-:W-:Y:S01]  /*2e60*/  @!PT LDS RZ, [RZ] ;  /* 0x00000000fffff984 */ /* 0x000fe20000000800 */
[----:B------:R-:W-:Y:S01]  /*2e70*/  @!PT LDS RZ, [RZ] ;  /* 0x00000000fffff984 */ /* 0x000fe20000000800 */
[----:B------:R-:W-:Y:S01]  /*2e80*/  @!PT LDS RZ, [RZ] ;  /* 0x00000000fffff984 */ /* 0x000fe20000000800 */
[----:B------:R2:W-:Y:S06]  /*2e90*/  MEMBAR.ALL.CTA ;  /* 0x0000000000007992 */ /* 0x0005ec0000008000 */
[----:B--2---:R-:W2:Y:S01]  /*2ea0*/  FENCE.VIEW.ASYNC.S ;  /* 0x00000000000073c6 */ /* 0x004ea20000000000 */
[----:B------:R-:W-:Y:S01]  /*2eb0*/  SEL R11, R11, RZ, P1 ;  /* 0x000000ff0b0b7207 */ /* 0x000fe20000800000 */
[----:B--2---:R2:W-:Y:S01]  /*2ec0*/  SYNCS.ARRIVE.TRANS64.RED.A1T0 RZ, [R2+URZ], RZ ;  /* 0x000000ff02ff79a7 */ /* 0x0045e200081004ff */
[----:B-1----:R-:W-:-:S02]  /*2ed0*/  LOP3.LUT P3, RZ, R6, 0x1, RZ, 0xc0, !PT ;  /* 0x0000000106ff7812 */ /* 0x002fc4000786c0ff */
[----:B------:R-:W-:-:S04]  /*2ee0*/  SEL R5, RZ, 0x1, P1 ;  /* 0x00000001ff057807 */ /* 0x000fc80000800000 */
[----:B------:R-:W-:Y:S02]  /*2ef0*/  LOP3.LUT R10, R10, R5, RZ, 0x3c, !PT ;  /* 0x000000050a0a7212 */ /* 0x000fe400078e3cff */
[----:B--2---:R-:W-:-:S04]  /*2f00*/  SEL R2, RZ, 0x1, P0 ;  /* 0x00000001ff027807 */ /* 0x004fc80000000000 */
[----:B------:R-:W-:Y:S01]  /*2f10*/  LOP3.LUT R9, R9, R2, RZ, 0x3c, !PT ;  /* 0x0000000209097212 */ /* 0x000fe200078e3cff */
[----:B------:R-:W-:Y:S06]  /*2f20*/  @P3 BRA `(.L_x_52) ;  /* 0xfffffffc002c3947 */ /* 0x000fec000383ffff */
[----:B------:R-:W-:Y:S01]  /*2f30*/  ULEA UR4, UR5, UR6, 0x3 ;  /* 0x0000000605047291 */ /* 0x000fe2000f8e18ff */
[----:B------:R-:W-:-:S08]  /*2f40*/  SHF.L.U32 R3, R12, 0x1f, RZ ;  /* 0x0000001f0c037819 */ /* 0x000fd000000006ff */
[----:B------:R-:W1:Y:S02]  /*2f50*/  SYNCS.PHASECHK.TRANS64 P0, [UR4+0x90], R3 ;  /* 0x00009003ff0075a7 */ /* 0x000e640008001004 */
[----:B-1----:R-:W-:Y:S05]  /*2f60*/  @P0 BRA `(.L_x_53) ;  /* 0x0000000000080947 */ /* 0x002fea0003800000 */
[----:B------:R-:W1:Y:S02]  /*2f70*/  SYNCS.PHASECHK.TRANS64.TRYWAIT P0, [UR4+0x90], R3 ;  /* 0x00009003ff0075a7 */ /* 0x000e640008001104 */
[----:B-1----:R-:W-:Y:S05]  /*2f80*/  @!P0 BRA `(.L_x_54) ;  /* 0x0000006000888947 */ /* 0x002fea0003800000 */
.L_x_53:
[----:B------:R-:W-:-:S04]  /*2f90*/  UIADD3 UR7, UPT, UPT, UR5, 0x1, URZ ;  /* 0x0000000105077890 */ /* 0x000fc8000fffe0ff */
[----:B------:R-:W-:-:S04]  /*2fa0*/  UISETP.NE.AND UP0, UPT, UR7, 0x2, UPT ;  /* 0x000000020700788c */ /* 0x000fc8000bf05270 */
[----:B------:R-:W-:Y:S02]  /*2fb0*/  USEL UR8, URZ, 0x1, UP0 ;  /* 0x00000001ff087887 */ /* 0x000fe40008000000 */
[----:B------:R-:W-:-:S04]  /*2fc0*/  USEL UR7, UR7, URZ, UP0 ;  /* 0x000000ff07077287 */ /* 0x000fc80008000000 */
[----:B------:R-:W-:Y:S01]  /*2fd0*/  ULEA UR7, UR7, UR6, 0x3 ;  /* 0x0000000607077291 */ /* 0x000fe2000f8e18ff */
[----:B-1----:R-:W-:-:S04]  /*2fe0*/  LOP3.LUT R3, R12, UR8, RZ, 0x3c, !PT ;  /* 0x000000080c037c12 */ /* 0x002fc8000f8e3cff */
[----:B------:R-:W-:-:S04]  /*2ff0*/  SHF.L.U32 R0, R3, 0x1f, RZ ;  /* 0x0000001f03007819 */ /* 0x000fc800000006ff */
[----:B------:R-:W1:Y:S02]  /*3000*/  SYNCS.PHASECHK.TRANS64 P0, [UR7+0x90], R0 ;  /* 0x00009000ff0075a7 */ /* 0x000e640008001007 */
[----:B-1----:R-:W-:Y:S05]  /*3010*/  @P0 EXIT ;  /* 0x000000000000094d */ /* 0x002fea0003800000 */
[----:B------:R-:W-:Y:S02]  /*3020*/  SHF.L.U32 R3, R3, 0x1f, RZ ;  /* 0x0000001f03037819 */ /* 0x000fe400000006ff */
[----:B------:R-:W-:-:S07]  /*3030*/  MOV R0, UR7 ;  /* 0x0000000700007c02 */ /* 0x000fce0008000f00 */
.L_x_55:
[----:B-1----:R1:W2:Y:S02]  /*3040*/  SYNCS.PHASECHK.TRANS64.TRYWAIT P0, [R0+URZ+0x90], R3 ;  /* 0x00009003000075a7 */ /* 0x0022a400080011ff */
[----:B--2---:R-:W-:Y:S05]  /*3050*/  @!P0 NANOSLEEP.SYNCS 0x989680 ;  /* 0x009896800000895d */ /* 0x004fea0003900000 */
[----:B------:R-:W2:Y:S02]  /*3060*/  @!P0 SYNCS.PHASECHK.TRANS64 P0, [R0+URZ+0x90], R3 ;  /* 0x00009003000085a7 */ /* 0x000ea400080010ff */
[----:B--2---:R-:W-:Y:S05]  /*3070*/  @P0 EXIT ;  /* 0x000000000000094d */ /* 0x004fea0003800000 */
[----:B------:R-:W-:Y:S05]  /*3080*/  BRA `(.L_x_55) ;  /* 0xfffffffc00ec7947 */ /* 0x000fea000383ffff */
.L_x_48:
[----:B------:R-:W-:Y:S05]  /*3090*/  BRA.U UP4, `(.L_x_56) ;  /* 0x0000001104847547 */ /* 0x000fea000b800000 */
[----:B------:R-:W-:Y:S01]  /*30a0*/  UMOV UR4, 0x40 ;  /* 0x0000004000047882 */ /* 0x000fe20000000000 */
[----:B------:R-:W-:Y:S01]  /*30b0*/  NOP ;  /* 0x0000000000007918 */ /* 0x000fe20000000000 */
[----:B------:R-:W-:Y:S01]  /*30c0*/  ULEA UR5, UR48, UR4, 0x18 ;  /* 0x0000000430057291 */ /* 0x000fe2000f8ec0ff */
[----:B------:R-:W-:Y:S02]  /*30d0*/  UMOV UR6, 0x400 ;  /* 0x0000040000067882 */ /* 0x000fe40000000000 */
[----:B------:R-:W-:-:S06]  /*30e0*/  ULEA UR6, UR48, UR6, 0x18 ;  /* 0x0000000630067291 */ /* 0x000fcc000f8ec0ff */
[----:B------:R-:W1:Y:S02]  /*30f0*/  LDS.U8 R0, [UR5+0x1c] ;  /* 0x00001c05ff007984 */ /* 0x000e640008000000 */
[----:B-1----:R-:W-:-:S13]  /*3100*/  ISETP.NE.AND P0, PT, R0, RZ, PT ;  /* 0x000000ff0000720c */ /* 0x002fda0003f05270 */
[----:B------:R-:W-:Y:S05]  /*3110*/  @P0 BRA `(.L_x_57) ;  /* 0x0000000400080947 */ /* 0x000fea0003800000 */
[----:B------:R-:W-:Y:S02]  /*3120*/  UISETP.NE.U32.AND UP1, UPT, UR29, 0x1, UPT ;  /* 0x000000011d00788c */ /* 0x000fe4000bf25070 */
[----:B------:R-:W-:-:S07]  /*3130*/  UIADD3 UR7, UPT, UPT, UR5, 0x8, URZ ;  /* 0x0000000805077890 */ /* 0x000fce000fffe0ff */
[----:B------:R-:W-:Y:S05]  /*3140*/  BRA.U !UP1, `(.L_x_58) ;  /* 0x00000001099c7547 */ /* 0x000fea000b800000 */
[----:B------:R-:W-:Y:S01]  /*3150*/  ELECT P0, URZ, PT ;  /* 0x0000000000ff782f */ /* 0x000fe20003800000 */
[----:B------:R-:W-:-:S12]  /*3160*/  BSSY B0, `(.L_x_58) ;  /* 0x0000025000007945 */ /* 0x000fd80003800000 */
[----:B------:R-:W-:Y:S05]  /*3170*/  @!P0 BRA `(.L_x_59) ;  /* 0x00000000008c8947 */ /* 0x000fea0003800000 */
[----:B------:R-:W-:-:S05]  /*3180*/  UMOV UR4, 0x10 ;  /* 0x0000001000047882 */ /* 0x000fca0000000000 */
[----:B------:R-:W-:Y:S04]  /*3190*/  DEPBAR.LE SB1, 0x36 ;  /* 0x00009d800000791a */ /* 0x000fe80000000000 */
[----:B------:R-:W1:Y:S02]  /*31a0*/  UTCATOMSWS.2CTA.FIND_AND_SET.ALIGN UP0, UR4, UR4 ;  /* 0x00000004000475e3 */ /* 0x000e640008200800 */
[----:B-1----:R-:W-:Y:S01]  /*31b0*/  MOV R11, UR4 ;  /* 0x00000004000b7c02 */ /* 0x002fe20008000f00 */
[----:B------:R-:W-:Y:S06]  /*31c0*/  BRA.U UP0, `(.L_x_60) ;  /* 0x0000000100187547 */ /* 0x000fec000b800000 */
.L_x_61:
[----:B------:R-:W-:Y:S05]  /*31d0*/  NANOSLEEP 0x64 ;  /* 0x000000640000795d */ /* 0x000fea0003800000 */
[----:B------:R-:W-:-:S05]  /*31e0*/  UMOV UR4, 0x10 ;  /* 0x0000001000047882 */ /* 0x000fca0000000000 */
[----:B------:R-:W-:Y:S04]  /*31f0*/  DEPBAR.LE SB1, 0x36 ;  /* 0x00009d800000791a */ /* 0x000fe80000000000 */
[----:B------:R-:W1:Y:S02]  /*3200*/  UTCATOMSWS.2CTA.FIND_AND_SET.ALIGN UP0, UR4, UR4 ;  /* 0x00000004000475e3 */ /* 0x000e640008200800 */
[----:B-1----:R-:W-:Y:S01]  /*3210*/  MOV R11, UR4 ;  /* 0x00000004000b7c02 */ /* 0x002fe20008000f00 */
[----:B------:R-:W-:Y:S05]  /*3220*/  BRA.U !UP0, `(.L_x_61) ;  /* 0xfffffffd08e87547 */ /* 0x000fea000b83ffff */
.L_x_60:
[----:B------:R-:W1:Y:S01]  /*3230*/  LDS R7, [UR5+0x10] ;  /* 0x00001005ff077984 */ /* 0x000e620008000800 */
[----:B------:R-:W-:Y:S01]  /*3240*/  IMAD.U32 R5, RZ, RZ, UR6 ;  /* 0x00000006ff057e24 */ /* 0x000fe2000f8e00ff */
[----:B------:R-:W-:-:S03]  /*3250*/  MOV R4, UR30 ;  /* 0x0000001e00047c02 */ /* 0x000fc60008000f00 */
[----:B------:R-:W-:Y:S01]  /*3260*/  VIADD R5, R5, 0x130 ;  /* 0x0000013005057836 */ /* 0x000fe20000000000 */
[----:B-1----:R-:W-:-:S04]  /*3270*/  SHF.L.U32 R7, R7, 0x1f, RZ ;  /* 0x0000001f07077819 */ /* 0x002fc800000006ff */
[----:B------:R-:W1:Y:S02]  /*3280*/  SYNCS.PHASECHK.TRANS64.TRYWAIT P0, [UR5+0x8], R7 ;  /* 0x00000807ff0075a7 */ /* 0x000e640008001105 */
[----:B-1----:R-:W-:Y:S05]  /*3290*/  @P0 BRA `(.L_x_62) ;  /* 0x0000000000080947 */ /* 0x002fea0003800000 */
[----:B------:R-:W1:Y:S02]  /*32a0*/  SYNCS.PHASECHK.TRANS64.TRYWAIT P0, [UR5+0x8], R7 ;  /* 0x00000807ff0075a7 */ /* 0x000e640008001105 */
[----:B-1----:R-:W-:Y:S05]  /*32b0*/  @!P0 BRA `(.L_x_63) ;  /* 0x0000005c00d48947 */ /* 0x002fea0003800000 */
.L_x_62:
[----:B-1----:R-:W-:Y:S01]  /*32c0*/  HFMA2 R0, -RZ, RZ, 0, 5.9604644775390625e-08 ;  /* 0x00000001ff007431 */ /* 0x002fe200000001ff */
[----:B------:R-:W-:Y:S01]  /*32d0*/  UPRMT UR4, UR30, 0x654, UR7 ;  /* 0x000006541e047896 */ /* 0x000fe20008000007 */
[----:B------:R-:W-:Y:S01]  /*32e0*/  IMAD.MOV.U32 R8, RZ, RZ, 0xffff ;  /* 0x0000ffffff087424 */ /* 0x000fe200078e00ff */
[----:B------:R-:W-:Y:S01]  /*32f0*/  PRMT R4, R4, 0x654, R5 ;  /* 0x0000065404047816 */ /* 0x000fe20000000005 */
[----:B------:R-:W-:Y:S02]  /*3300*/  IMAD.MOV.U32 R6, RZ, RZ, 0x4 ;  /* 0x00000004ff067424 */ /* 0x000fe400078e00ff */
[----:B------:R-:W-:Y:S01]  /*3310*/  IMAD.SHL.U32 R9, R11, 0x20, RZ ;  /* 0x000000200b097824 */ /* 0x000fe200078e00ff */
[----:B------:R-:W-:Y:S02]  /*3320*/  MOV R5, UR4 ;  /* 0x0000000400057c02 */ /* 0x000fe40008000f00 */
[-C--:B------:R-:W-:Y:S01]  /*3330*/  SHF.L.U32 R8, R8, R11.reuse, RZ ;  /* 0x0000000b08087219 */ /* 0x080fe200000006ff */
[----:B------:R1:W-:Y:S01]  /*3340*/  SYNCS.ARRIVE.TRANS64.RED RZ, [UR4], R6 ;  /* 0x00000006ffff79a7 */ /* 0x0003e20008000404 */
[----:B------:R-:W-:Y:S01]  /*3350*/  SHF.L.U32 R7, R0, R11, RZ ;  /* 0x0000000b00077219 */ /* 0x000fe200000006ff */
[----:B------:R1:W-:Y:S04]  /*3360*/  STS [UR6+0x130], R9 ;  /* 0x00013009ff007988 */ /* 0x0003e80008000806 */
[----:B------:R1:W-:Y:S04]  /*3370*/  STAS [R4.64], R11 ;  /* 0x0000000b04007dbd */ /* 0x0003e8000c0008ff */
[----:B------:R1:W-:Y:S04]  /*3380*/  ATOMS.OR RZ, [UR5+0x14], R8 ;  /* 0x00001408ffff798c */ /* 0x0003e8000b000005 */
[----:B------:R1:W-:Y:S04]  /*3390*/  ATOMS.OR RZ, [UR5+0x18], R7 ;  /* 0x00001807ffff798c */ /* 0x0003e8000b000005 */
[----:B------:R1:W-:Y:S02]  /*33a0*/  ATOMS.XOR RZ, [UR5+0x10], R0 ;  /* 0x00001000ffff798c */ /* 0x0003e4000b800005 */
.L_x_59:
[----:B------:R-:W-:Y:S05]  /*33b0*/  BSYNC B0 ;  /* 0x0000000000007941 */ /* 0x000fea0003800000 */
.L_x_58:
[----:B------:R-:W-:Y:S05]  /*33c0*/  BRA.U UP1, `(.L_x_64) ;  /* 0x00000001016c7547 */ /* 0x000fea000b800000 */
[----:B------:R-:W-:-:S03]  /*33d0*/  UMOV UR4, 0xffffffff ;  /* 0xffffffff00047882 */ /* 0x000fc60000000000 */
[----:B------:R-:W-:Y:S05]  /*33e0*/  BRA.DIV UR4, `(.L_x_65) ;  /* 0x0000005e04a07947 */ /* 0x000fea000b800000 */
[----:B------:R-:W-:-:S13]  /*33f0*/  ELECT P0, URZ, PT ;  /* 0x0000000000ff782f */ /* 0x000fda0003800000 */
.L_x_144:
[----:B------:R-:W-:Y:S05]  /*3400*/  @!P0 BRA `(.L_x_64) ;  /* 0x00000000005c8947 */ /* 0x000fea0003800000 */
[----:B-1----:R-:W1:Y:S02]  /*3410*/  LDS R5, [UR5+0x10] ;  /* 0x00001005ff057984 */ /* 0x002e640008000800 */
[----:B-1----:R-:W-:-:S04]  /*3420*/  SHF.L.U32 R5, R5, 0x1f, RZ ;  /* 0x0000001f05057819 */ /* 0x002fc800000006ff */
[----:B------:R-:W1:Y:S02]  /*3430*/  SYNCS.PHASECHK.TRANS64.TRYWAIT P0, [UR5+0x8], R5 ;  /* 0x00000805ff0075a7 */ /* 0x000e640008001105 */
[----:B-1----:R-:W-:Y:S05]  /*3440*/  @P0 BRA `(.L_x_66) ;  /* 0x0000000000080947 */ /* 0x002fea0003800000 */
[----:B------:R-:W1:Y:S02]  /*3450*/  SYNCS.PHASECHK.TRANS64.TRYWAIT P0, [UR5+0x8], R5 ;  /* 0x00000805ff0075a7 */ /* 0x000e640008001105 */
[----:B-1----:R-:W-:Y:S05]  /*3460*/  @!P0 BRA `(.L_x_67) ;  /* 0x0000005c00a48947 */ /* 0x002fea0003800000 */
.L_x_66:
[----:B------:R-:W2:Y:S01]  /*3470*/  LDS R7, [UR6+0x130] ;  /* 0x00013006ff077984 */ /* 0x000ea20008000800 */
[----:B-1----:R-:W-:Y:S02]  /*3480*/  HFMA2 R0, -RZ, RZ, 0, 5.9604644775390625e-08 ;  /* 0x00000001ff007431 */ /* 0x002fe400000001ff */
[----:B------:R-:W-:Y:S01]  /*3490*/  IMAD.MOV.U32 R4, RZ, RZ, 0xffff ;  /* 0x0000ffffff047424 */ /* 0x000fe200078e00ff */
[----:B------:R-:W-:Y:S01]  /*34a0*/  UPRMT UR4, UR30, 0x654, UR7 ;  /* 0x000006541e047896 */ /* 0x000fe20008000007 */
[----:B--2---:R-:W-:-:S03]  /*34b0*/  IMAD.SHL.U32 R5, R7, 0x20, RZ ;  /* 0x0000002007057824 */ /* 0x004fc600078e00ff */
[-C--:B------:R-:W-:Y:S02]  /*34c0*/  SHF.L.U32 R4, R4, R7.reuse, RZ ;  /* 0x0000000704047219 */ /* 0x080fe400000006ff */
[----:B------:R-:W-:Y:S01]  /*34d0*/  SHF.L.U32 R7, R0, R7, RZ ;  /* 0x0000000700077219 */ /* 0x000fe200000006ff */
[----:B------:R2:W-:Y:S04]  /*34e0*/  STS [UR6+0x130], R5 ;  /* 0x00013005ff007988 */ /* 0x0005e80008000806 */
[----:B------:R2:W-:Y:S04]  /*34f0*/  ATOMS.OR RZ, [UR5+0x14], R4 ;  /* 0x00001404ffff798c */ /* 0x0005e8000b000005 */
[----:B------:R2:W-:Y:S01]  /*3500*/  ATOMS.OR RZ, [UR5+0x18], R7 ;  /* 0x00001807ffff798c */ /* 0x0005e2000b000005 */
[----:B------:R-:W-:Y:S03]  /*3510*/  SYNCS.ARRIVE.TRANS64.RED.A1T0 RZ, [UR4], RZ ;  /* 0x000000ffffff79a7 */ /* 0x000fe60008100404 */
[----:B------:R2:W-:Y:S01]  /*3520*/  ATOMS.XOR RZ, [UR5+0x10], R0 ;  /* 0x00001000ffff798c */ /* 0x0005e2000b800005 */
[----:B------:R-:W-:Y:S05]  /*3530*/  BRA `(.L_x_64) ;  /* 0x0000000000107947 */ /* 0x000fea0003800000 */
.L_x_57:
[----:B------:R-:W-:Y:S02]  /*3540*/  MOV R0, 0xffffffff ;  /* 0xffffffff00007802 */ /* 0x000fe40000000f00 */
[----:B------:R-:W-:-:S03]  /*3550*/  MOV R4, 0x3580 ;  /* 0x0000358000047802 */ /* 0x000fc60000000f00 */
[----:B------:R1:W-:Y:S04]  /*3560*/  STS [UR6+0x130], R0 ;  /* 0x00013000ff007988 */ /* 0x0003e80008000806 */
[----:B-1---5:R-:W-:Y:S05]  /*3570*/  CALL.REL.NOINC `($__internal_1_$__cuda_sm10x_tcgen05_guardrail_trap_phase_invalid_during_alloc) ;  /* 0x0000006000ec7944 */ /* 0x022fea0003c00000 */
.L_x_64:
[----:B------:R-:W-:Y:S05]  /*3580*/  WARPSYNC.ALL ;  /* 0x0000000000007948 */ /* 0x000fea0003800000 */
[----:B------:R-:W3:Y:S01]  /*3590*/  S2UR UR4, SR_CgaCtaId ;  /* 0x00000000000479c3 */ /* 0x000ee20000008800 */
[----:B------:R-:W-:Y:S01]  /*35a0*/  UMOV UR13, 0x400 ;  /* 0x00000400000d7882 */ /* 0x000fe20000000000 */
[----:B------:R-:W-:-:S06]  /*35b0*/  NOP ;  /* 0x0000000000007918 */ /* 0x000fcc0000000000 */
[----:B------:R-:W-:Y:S06]  /*35c0*/  BAR.ARV 0x6, 0xa0 ;  /* 0x0182800000007b1d */ /* 0x000fec0000002000 */
[----:B------:R-:W4:Y:S01]  /*35d0*/  LDCU UR6, c[0x0][0x38c] ;  /* 0x00007180ff0677ac */ /* 0x000f220008000800 */
[----:B------:R-:W-:Y:S01]  /*35e0*/  LOP3.LUT R3, R3, 0xffff, RZ, 0xc0, !PT ;  /* 0x0000ffff03037812 */ /* 0x000fe200078ec0ff */
[----:B-1----:R-:W-:Y:S01]  /*35f0*/  IMAD.MOV.U32 R9, RZ, RZ, 0x1 ;  /* 0x00000001ff097424 */ /* 0x002fe200078e00ff */
[----:B------:R-:W-:Y:S01]  /*3600*/  LOP3.LUT R2, R2, 0xffff, RZ, 0xc0, !PT ;  /* 0x0000ffff02027812 */ /* 0x000fe200078ec0ff */
[----:B------:R-:W-:Y:S01]  /*3610*/  IMAD.MOV.U32 R8, RZ, RZ, RZ ;  /* 0x000000ffff087224 */ /* 0x000fe200078e00ff */
[----:B------:R-:W-:Y:S01]  /*3620*/  R2UR UR16, R3 ;  /* 0x00000000031072ca */ /* 0x000fe200000e0000 */
[----:B------:R-:W-:Y:S01]  /*3630*/  UMOV UR20, URZ ;  /* 0x000000ff00147c82 */ /* 0x000fe20008000000 */
[----:B------:R-:W-:-:S02]  /*3640*/  R2UR UR24, R2 ;  /* 0x00000000021872ca */ /* 0x000fc400000e0000 */
[----:B------:R-:W-:Y:S01]  /*3650*/  CS2R R2, SRZ ;  /* 0x0000000000027805 */ /* 0x000fe2000001ff00 */
[----:B------:R-:W-:Y:S01]  /*3660*/  UMOV UR10, URZ ;  /* 0x000000ff000a7c82 */ /* 0x000fe20008000000 */
[----:B---3--:R-:W-:Y:S02]  /*3670*/  ULEA UR13, UR4, UR13, 0x18 ;  /* 0x0000000d040d7291 */ /* 0x008fe4000f8ec0ff */
[----:B------:R-:W-:Y:S02]  /*3680*/  UISETP.NE.AND UP3, UPT, UR29, URZ, UPT ;  /* 0x000000ff1d00728c */ /* 0x000fe4000bf65270 */
[----:B------:R-:W-:Y:S02]  /*3690*/  UIADD3 UR5, UPT, UPT, UR13, 0x8400, URZ ;  /* 0x000084000d057890 */ /* 0x000fe4000fffe0ff */
[----:B------:R-:W-:Y:S02]  /*36a0*/  UIADD3 UR4, UPT, UPT, UR13, 0xd400, URZ ;  /* 0x0000d4000d047890 */ /* 0x000fe4000fffe0ff */
[----:B----4-:R-:W-:Y:S01]  /*36b0*/  UIADD3 UR6, UPT, UPT, UR6, 0x1f, URZ ;  /* 0x0000001f06067890 */ /* 0x010fe2000fffe0ff */
[----:B--2---:R-:W1:Y:S01]  /*36c0*/  LDS R0, [UR13+0x130] ;  /* 0x0001300dff007984 */ /* 0x004e620008000800 */
[----:B------:R-:W-:-:S02]  /*36d0*/  USHF.R.U32.HI UR5, URZ, 0x4, UR5 ;  /* 0x00000004ff057899 */ /* 0x000fc40008011605 */
[----:B------:R-:W-:Y:S02]  /*36e0*/  USHF.R.S32.HI UR21, URZ, 0x1f, UR6 ;  /* 0x0000001fff157899 */ /* 0x000fe40008011406 */
[----:B------:R-:W-:Y:S02]  /*36f0*/  USHF.R.U32.HI UR4, URZ, 0x4, UR4 ;  /* 0x00000004ff047899 */ /* 0x000fe40008011604 */
[----:B------:R-:W-:Y:S02]  /*3700*/  ULEA.HI UR21, UR21, UR6, URZ, 0x5 ;  /* 0x0000000615157291 */ /* 0x000fe4000f8f28ff */
[----:B------:R-:W-:Y:S02]  /*3710*/  ULOP3.LUT UR5, UR5, 0x3fff, URZ, 0xc0, !UPT ;  /* 0x00003fff05057892 */ /* 0x000fe4000f8ec0ff */
[----:B------:R-:W-:Y:S02]  /*3720*/  USHF.R.S32.HI UR21, URZ, 0x5, UR21 ;  /* 0x00000005ff157899 */ /* 0x000fe40008011415 */
[----:B------:R-:W-:-:S02]  /*3730*/  ULOP3.LUT UR18, UR4, 0x3fff, URZ, 0xc0, !UPT ;  /* 0x00003fff04127892 */ /* 0x000fc4000f8ec0ff */
[----:B------:R-:W-:Y:S02]  /*3740*/  UISETP.LT.AND UP0, UPT, UR21, 0x1, UPT ;  /* 0x000000011500788c */ /* 0x000fe4000bf01270 */
[----:B------:R-:W-:Y:S02]  /*3750*/  ULOP3.LUT UR17, UR5, 0x10000, URZ, 0xfc, !UPT ;  /* 0x0001000005117892 */ /* 0x000fe4000f8efcff */
[----:B------:R-:W-:Y:S02]  /*3760*/  ULOP3.LUT UR18, UR18, 0x10000, URZ, 0xfc, !UPT ;  /* 0x0001000012127892 */ /* 0x000fe4000f8efcff */
[----:B------:R-:W-:Y:S01]  /*3770*/  USEL UR25, UR21, 0x1, !UP0 ;  /* 0x0000000115197887 */ /* 0x000fe2000c000000 */
[----:B------:R-:W-:Y:S01]  /*3780*/  UMOV UR11, URZ ;  /* 0x000000ff000b7c82 */ /* 0x000fe20008000000 */
[----:B------:R-:W-:Y:S01]  /*3790*/  UMOV UR22, 0x0 ;  /* 0x0000000000167882 */ /* 0x000fe20000000000 */
[----:B------:R-:W-:Y:S01]  /*37a0*/  UMOV UR23, 0x10200490 ;  /* 0x1020049000177882 */ /* 0x000fe20000000000 */
[----:B-1----:R-:W-:-:S15]  /*37b0*/  R2UR UR26, R0 ;  /* 0x00000000001a72ca */ /* 0x002fde00000e0000 */
.L_x_75:
[C---:B------:R-:W-:Y:S02]  /*37c0*/  LEA R0, R8.reuse, UR13, 0x3 ;  /* 0x0000000d08007c11 */ /* 0x040fe4000f8e18ff */
[----:B------:R-:W-:Y:S02]  /*37d0*/  SHF.L.U32 R5, R3, 0x1f, RZ ;  /* 0x0000001f03057819 */ /* 0x000fe400000006ff */
[----:B------:R-:W-:Y:S02]  /*37e0*/  LEA R4, R8, UR13, 0x4 ;  /* 0x0000000d08047c11 */ /* 0x000fe4000f8e20ff */
[----:B------:R-:W1:Y:S02]  /*37f0*/  SYNCS.PHASECHK.TRANS64.TRYWAIT P0, [R0+URZ+0x80], R5 ;  /* 0x00008005000075a7 */ /* 0x000e6400080011ff */
[----:B-1-3--:R-:W-:Y:S05]  /*3800*/  @!P0 BRA `(.L_x_68) ;  /* 0x0000005800d48947 */ /* 0x00afea0003800000 */
.L_x_145:
[----:B-1----:R-:W1:Y:S01]  /*3810*/  LDS.128 R4, [R4+0x110] ;  /* 0x0001100004047984 */ /* 0x002e620000000c00 */
[----:B------:R-:W-:Y:S02]  /*3820*/  VIADD R0, R0, 0x90 ;  /* 0x0000009000007836 */ /* 0x000fe40000000000 */
[----:B------:R-:W-:Y:S01]  /*3830*/  VIADD R8, R8, 0x1 ;  /* 0x0000000108087836 */ /* 0x000fe20000000000 */
[----:B------:R-:W-:Y:S01]  /*3840*/  @!PT LDS RZ, [RZ] ;  /* 0x00000000fffff984 */ /* 0x000fe20000000800 */
[----:B------:R-:W-:Y:S01]  /*3850*/  @!PT LDS RZ, [RZ] ;  /* 0x00000000fffff984 */ /* 0x000fe20000000800 */
[----:B------:R-:W-:Y:S01]  /*3860*/  @!PT LDS RZ, [RZ] ;  /* 0x00000000fffff984 */ /* 0x000fe20000000800 */
[----:B------:R-:W-:Y:S01]  /*3870*/  @!PT LDS RZ, [RZ] ;  /* 0x00000000fffff984 */ /* 0x000fe20000000800 */
[----:B------:R2:W-:Y:S06]  /*3880*/  MEMBAR.ALL.CTA ;  /* 0x0000000000007992 */ /* 0x0005ec0000008000 */
[----:B--2---:R-:W2:Y:S01]  /*3890*/  FENCE.VIEW.ASYNC.S ;  /* 0x00000000000073c6 */ /* 0x004ea20000000000 */
[----:B------:R-:W-:-:S04]  /*38a0*/  PRMT R0, RZ, 0x654, R0 ;  /* 0x00000654ff007816 */ /* 0x000fc80000000000 */
[----:B--2---:R2:W-:Y:S01]  /*38b0*/  SYNCS.ARRIVE.TRANS64.RED.A1T0 RZ, [R0+URZ], RZ ;  /* 0x000000ff00ff79a7 */ /* 0x0045e200081004ff */
[----:B-1----:R-:W-:Y:S01]  /*38c0*/  LOP3.LUT P1, RZ, R6, 0x1, RZ, 0xc0, !PT ;  /* 0x0000000106ff7812 */ /* 0x002fe2000782c0ff */
[----:B--2---:R-:W-:-:S12]  /*38d0*/  BRA.U UP3, `(.L_x_69) ;  /* 0x0000000103cc7547 */ /* 0x004fd8000b800000 */
[----:B------:R-:W1:Y:S01]  /*38e0*/  LDCU UR4, c[0x0][0x38c] ;  /* 0x00007180ff0477ac */ /* 0x000e620008000800 */
[----:B------:R-:W-:Y:S02]  /*38f0*/  PLOP3.LUT P2, PT, PT, PT, PT, 0x80, 0x8 ;  /* 0x000000000008781c */ /* 0x000fe40003f4f070 */
[----:B------:R-:W-:Y:S01]  /*3900*/  SHF.L.U32 R5, R9, 0x1f, RZ ;  /* 0x0000001f09057819 */ /* 0x000fe200000006ff */
[----:B------:R-:W-:Y:S02]  /*3910*/  ULEA UR19, UR20, UR13, 0x3 ;  /* 0x0000000d14137291 */ /* 0x000fe4000f8e18ff */
[----:B-1----:R-:W-:-:S06]  /*3920*/  UISETP.GE.AND UP0, UPT, UR4, 0x1, UPT ;  /* 0x000000010400788c */ /* 0x002fcc000bf06270 */
[----:B------:R-:W-:-:S05]  /*3930*/  PLOP3.LUT P0, PT, PT, PT, UP0, 0x80, 0x8 ;  /* 0x000000000008781c */ /* 0x000fca0003f0f008 */
[----:B------:R-:W-:-:S08]  /*3940*/  @UP0 ULEA UR4, UR10, UR13, 0x3 ;  /* 0x0000000d0a040291 */ /* 0x000fd0000f8e18ff */
[----:B------:R-:W-:-:S04]  /*3950*/  @P0 SHF.L.U32 R0, R2, 0x1f, RZ ;  /* 0x0000001f02000819 */ /* 0x000fc800000006ff */
[----:B------:R1:W2:Y:S01]  /*3960*/  @P0 SYNCS.PHASECHK.TRANS64.TRYWAIT P2, [UR4], R0 ;  /* 0x00000000ff0005a7 */ /* 0x0002a20008041104 */
[----:B------:R-:W3:Y:S02]  /*3970*/  SYNCS.PHASECHK.TRANS64.TRYWAIT P0, [UR19+0xc0], R5 ;  /* 0x0000c005ff0075a7 */ /* 0x000ee40008001113 */
[----:B-123--:R-:W-:Y:S05]  /*3980*/  @!P0 BRA `(.L_x_70) ;  /* 0x0000005800888947 */ /* 0x00efea0003800000 */
.L_x_147:
[----:B------:R-:W-:Y:S01]  /*3990*/  UMOV UR14, UR11 ;  /* 0x0000000b000e7c82 */ /* 0x000fe20008000000 */
[----:B------:R-:W-:Y:S05]  /*39a0*/  BRA.U !UP0, `(.L_x_71) ;  /* 0x0000000108887547 */ /* 0x000fea000b800000 */
[----:B------:R-:W-:Y:S02]  /*39b0*/  UIADD3 UR14, UPT, UPT, UR25, UR11, URZ ;  /* 0x0000000b190e7290 */ /* 0x000fe4000fffe0ff */
[----:B------:R-:W-:Y:S02]  /*39c0*/  ULEA UR15, UR20, UR26, 0x7 ;  /* 0x0000001a140f7291 */ /* 0x000fe4000f8e38ff */
[----:B------:R-:W-:Y:S01]  /*39d0*/  UPLOP3.LUT UP2, UPT, UPT, UPT, UPT, 0x40, 0x4 ;  /* 0x000000000004789c */ /* 0x000fe20003f4e870 */
[----:B------:R-:W-:Y:S01]  /*39e0*/  UMOV UR12, UR21 ;  /* 0x00000015000c7c82 */ /* 0x000fe20008000000 */
[----:B------:R-:W-:-:S09]  /*39f0*/  UMOV UR5, UR10 ;  /* 0x0000000a00057c82 */ /* 0x000fd20008000000 */
.L_x_74:
[----:B--2---:R-:W-:Y:S01]  /*3a00*/  ULEA UR6, UR5, UR13, 0x3 ;  /* 0x0000000d05067291 */ /* 0x004fe2000f8e18ff */
[----:B---3--:R-:W-:Y:S11]  /*3a10*/  @P2 BRA `(.L_x_72) ;  /* 0x00000000000c2947 */ /* 0x008ff60003800000 */
[----:B-1----:R-:W-:Y:S04]  /*3a20*/  SHF.L.U32 R5, R2, 0x1f, RZ ;  /* 0x0000001f02057819 */ /* 0x002fe800000006ff */
[----:B------:R-:W1:Y:S02]  /*3a30*/  SYNCS.PHASECHK.TRANS64.TRYWAIT P0, [UR6], R5 ;  /* 0x00000005ff0075a7 */ /* 0x000e640008001106 */
[----:B-1----:R-:W-:Y:S05]  /*3a40*/  @!P0 BRA `(.L_x_73) ;  /* 0x0000005800708947 */ /* 0x002fea0003800000 */
.L_x_72:
[----:B------:R-:W-:Y:S01]  /*3a50*/  UISETP.NE.AND UP0, UPT, UR12, 0x1, UPT ;  /* 0x000000010c00788c */ /* 0x000fe2000bf05270 */
[----:B------:R-:W-:Y:S01]  /*3a60*/  PLOP3.LUT P2, PT, PT, PT, PT, 0x80, 0x8 ;  /* 0x000000000008781c */ /* 0x000fe20003f4f070 */
[----:B------:R-:W-:Y:S02]  /*3a70*/  UIADD3 UR4, UPT, UPT, UR5, 0x1, URZ ;  /* 0x0000000105047890 */ /* 0x000fe4000fffe0ff */
[----:B------:R-:W-:Y:S02]  /*3a80*/  ULEA UR8, UR5, UR18, 0x7 ;  /* 0x0000001205087291 */ /* 0x000fe4000f8e38ff */
[----:B------:R-:W-:Y:S01]  /*3a90*/  UISETP.NE.AND UP1, UPT, UR4, 0x5, UPT ;  /* 0x000000050400788c */ /* 0x000fe2000bf25270 */
[----:B------:R-:W-:Y:S01]  /*3aa0*/  PLOP3.LUT P0, PT, PT, PT, UP0, 0x80, 0x8 ;  /* 0x000000000008781c */ /* 0x000fe20003f0f008 */
[----:B------:R-:W-:Y:S02]  /*3ab0*/  UIADD3 UR11, UPT, UPT, UR11, 0x1, URZ ;  /* 0x000000010b0b7890 */ /* 0x000fe4000fffe0ff */
[----:B------:R-:W-:Y:S02]  /*3ac0*/  USEL UR7, URZ, 0x1, UP1 ;  /* 0x00000001ff077887 */ /* 0x000fe40008800000 */
[----:B------:R-:W-:Y:S01]  /*3ad0*/  USEL UR10, UR4, URZ, UP1 ;  /* 0x000000ff040a7287 */ /* 0x000fe20008800000 */
[----:B------:R-:W-:Y:S01]  /*3ae0*/  UMOV UR9, 0xc0004010 ;  /* 0xc000401000097882 */ /* 0x000fe20000000000 */
[----:B------:R-:W-:Y:S02]  /*3af0*/  UIADD3 UR12, UPT, UPT, UR12, -0x1, URZ ;  /* 0xffffffff0c0c7890 */ /* 0x000fe4000fffe0ff */
[----:B------:R-:W-:Y:S01]  /*3b00*/  LOP3.LUT R2, R2, UR7, RZ, 0x3c, !PT ;  /* 0x0000000702027c12 */ /* 0x000fe2000f8e3cff */
[----:B------:R-:W-:Y:S01]  /*3b10*/  @UP0 ULEA UR4, UR10, UR13, 0x3 ;  /* 0x0000000d0a040291 */ /* 0x000fe2000f8e18ff */
[----:B------:R-:W-:Y:S02]  /*3b20*/  UMOV UR7, 0xc0004010 ;  /* 0xc000401000077882 */ /* 0x000fe40000000000 */
[----:B-1----:R-:W-:Y:S01]  /*3b30*/  @P0 SHF.L.U32 R0, R2, 0x1f, RZ ;  /* 0x0000001f02000819 */ /* 0x002fe200000006ff */
[----:B------:R-:W-:Y:S05]  /*3b40*/  UISETP.NE.AND UP0, UPT, UR11, UR14, UPT ;  /* 0x0000000e0b00728c */ /* 0x000fea000bf05270 */
[----:B------:R2:W3:Y:S01]  /*3b50*/  @P0 SYNCS.PHASECHK.TRANS64.TRYWAIT P2, [UR4], R0 ;  /* 0x00000000ff0005a7 */ /* 0x0004e20008041104 */
[----:B------:R-:W-:Y:S02]  /*3b60*/  UIADD3 UR4, UPT, UPT, UR6, 0x28, URZ ;  /* 0x0000002806047890 */ /* 0x000fe4000fffe0ff */
[----:B------:R-:W-:Y:S03]  /*3b70*/  ULEA UR6, UR5, UR17, 0x8 ;  /* 0x0000001105067291 */ /* 0x000fe6000f8e40ff */
[----:B------:R-:W-:Y:S06]  /*3b80*/  UMOV UR5, UR10 ;  /* 0x0000000a00057c82 */ /* 0x000fec0008000000 */
[----:B------:R2:W-:Y:S01]  /*3b90*/  UTCQMMA.2CTA gdesc[UR6], gdesc[UR8], tmem[UR15], tmem[UR22], idesc[UR23], UP2 ;  /* 0x00ff1608060075ea */ /* 0x0005e2000920030f */
[----:B------:R-:W-:Y:S01]  /*3ba0*/  UPLOP3.LUT UP2, UPT, UPT, UPT, UPT, 0x80, 0x8 ;  /* 0x000000000008789c */ /* 0x000fe20003f4f070 */
[----:B------:R2:W-:Y:S01]  /*3bb0*/  UTCBAR.2CTA.MULTICAST [UR4], URZ, UR16 ;  /* 0x000000ff040073e9 */ /* 0x0005e20008200810 */
[----:B------:R-:W-:Y:S09]  /*3bc0*/  BRA.U UP0, `(.L_x_74) ;  /* 0xfffffffd008c7547 */ /* 0x000ff2000b83ffff */
.L_x_71:
[----:B--2---:R-:W-:Y:S01]  /*3bd0*/  UIADD3 UR4, UPT, UPT, UR19, 0xa0, URZ ;  /* 0x000000a013047890 */ /* 0x004fe2000fffe0ff */
[----:B------:R-:W-:-:S08]  /*3be0*/  UMOV UR11, UR14 ;  /* 0x0000000e000b7c82 */ /* 0x000fd00008000000 */
[----:B------:R2:W-:Y:S01]  /*3bf0*/  UTCBAR.2CTA.MULTICAST [UR4], URZ, UR24 ;  /* 0x000000ff040073e9 */ /* 0x0005e20008200818 */
[----:B------:R-:W-:Y:S02]  /*3c00*/  NOP ;  /* 0x0000000000007918 */ /* 0x000fe40000000000 */
.L_x_69:
[----:B--2---:R-:W-:Y:S01]  /*3c10*/  UIADD3 UR4, UPT, UPT, UR20, 0x1, URZ ;  /* 0x0000000114047890 */ /* 0x004fe2000fffe0ff */
[----:B------:R-:W-:-:S03]  /*3c20*/  ISETP.NE.AND P0, PT, R8, 0x2, PT ;  /* 0x000000020800780c */ /* 0x000fc60003f05270 */
[----:B------:R-:W-:Y:S01]  /*3c30*/  UISETP.NE.AND UP0, UPT, UR4, 0x4, UPT ;  /* 0x000000040400788c */ /* 0x000fe2000bf05270 */
[----:B-1----:R-:W-:Y:S02]  /*3c40*/  SEL R0, RZ, 0x1, P0 ;  /* 0x00000001ff007807 */ /* 0x002fe40000000000 */
[----:B------:R-:W-:Y:S01]  /*3c50*/  SEL R8, R8, RZ, P0 ;  /* 0x000000ff08087207 */ /* 0x000fe20000000000 */
[----:B------:R-:W-:Y:S01]  /*3c60*/  USEL UR5, URZ, 0x1, UP0 ;  /* 0x00000001ff057887 */ /* 0x000fe20008000000 */
[----:B------:R-:W-:Y:S01]  /*3c70*/  LOP3.LUT R3, R3, R0, RZ, 0x3c, !PT ;  /* 0x0000000003037212 */ /* 0x000fe200078e3cff */
[----:B------:R-:W-:-:S04]  /*3c80*/  USEL UR20, UR4, URZ, UP0 ;  /* 0x000000ff04147287 */ /* 0x000fc80008000000 */
[----:B------:R-:W-:Y:S01]  /*3c90*/  LOP3.LUT R9, R9, UR5, RZ, 0x3c, !PT ;  /* 0x0000000509097c12 */ /* 0x000fe2000f8e3cff */
[----:B------:R-:W-:Y:S07]  /*3ca0*/  @P1 BRA `(.L_x_75) ;  /* 0xfffffff800c41947 */ /* 0x000fee000383ffff */
[----:B------:R-:W1:Y:S01]  /*3cb0*/  S2UR UR8, SR_CgaCtaId ;  /* 0x00000000000879c3 */ /* 0x000e620000008800 */
[----:B------:R-:W-:Y:S01]  /*3cc0*/  ELECT P0, URZ, PT ;  /* 0x0000000000ff782f */ /* 0x000fe20003800000 */
[----:B------:R-:W-:Y:S01]  /*3cd0*/  HFMA2 R0, -RZ, RZ, 0, 5.9604644775390625e-08 ;  /* 0x00000001ff007431 */ /* 0x000fe200000001ff */
[----:B------:R-:W-:-:S05]  /*3ce0*/  UMOV UR4, 0x40 ;  /* 0x0000004000047882 */ /* 0x000fca0000000000 */
[----:B------:R-:W-:Y:S01]  /*3cf0*/  UVIRTCOUNT.DEALLOC.SMPOOL 0x80 ;  /* 0x000000800000784c */ /* 0x000fe20000000000 */
[----:B------:R-:W-:Y:S02]  /*3d00*/  UISETP.NE.AND UP1, UPT, UR29, URZ, UPT ;  /* 0x000000ff1d00728c */ /* 0x000fe4000bf25270 */
[----:B-1----:R-:W-:-:S09]  /*3d10*/  ULEA UR8, UR8, UR4, 0x18 ;  /* 0x0000000408087291 */ /* 0x002fd2000f8ec0ff */
[----:B------:R1:W-:Y:S01]  /*3d20*/  @P0 STS.U8 [UR8+0x1c], R0 ;  /* 0x00001c00ff000988 */ /* 0x0003e20008000008 */
[----:B------:R-:W-:Y:S05]  /*3d30*/  BRA.U UP1, `(.L_x_76) ;  /* 0x0000000101a07547 */ /* 0x000fea000b800000 */
[----:B------:R-:W-:Y:S01]  /*3d40*/  UIADD3 UR7, UPT, UPT, UR13, 0xc0, URZ ;  /* 0x000000c00d077890 */ /* 0x000fe2000fffe0ff */
[----:B------:R-:W-:-:S03]  /*3d50*/  SHF.L.U32 R3, R9, 0x1f, RZ ;  /* 0x0000001f09037819 */ /* 0x000fc600000006ff */
[----:B------:R-:W-:-:S09]  /*3d60*/  ULEA UR4, UR20, UR7, 0x3 ;  /* 0x0000000714047291 */ /* 0x000fd2000f8e18ff */
[----:B------:R-:W2:Y:S02]  /*3d70*/  SYNCS.PHASECHK.TRANS64.TRYWAIT P0, [UR4], R3 ;  /* 0x00000003ff0075a7 */ /* 0x000ea40008001104 */
[----:B--2---:R-:W-:Y:S05]  /*3d80*/  @!P0 BRA `(.L_x_77) ;  /* 0x0000005400b88947 */ /* 0x004fea0003800000 */
.L_x_150:
        /* <DEDUP_REMOVED lines=9> */
.L_x_152:
        /* <DEDUP_REMOVED lines=9> */
.L_x_154:
[----:B------:R-:W-:-:S04]  /*3eb0*/  UIADD3 UR4, UPT, UPT, UR4, 0x1, URZ ;  /* 0x0000000104047890 */ /* 0x000fc8000fffe0ff */
[----:B------:R-:W-:-:S04]  /*3ec0*/  UISETP.NE.AND UP0, UPT, UR4, 0x4, UPT ;  /* 0x000000040400788c */ /* 0x000fc8000bf05270 */
[----:B------:R-:W-:Y:S02]  /*3ed0*/  USEL UR5, URZ, 0x1, UP0 ;  /* 0x00000001ff057887 */ /* 0x000fe40008000000 */
[----:B------:R-:W-:-:S04]  /*3ee0*/  USEL UR4, UR4, URZ, UP0 ;  /* 0x000000ff04047287 */ /* 0x000fc80008000000 */
[----:B------:R-:W-:Y:S01]  /*3ef0*/  ULEA UR4, UR4, UR7, 0x3 ;  /* 0x0000000704047291 */ /* 0x000fe2000f8e18ff */
[----:B-1----:R-:W-:-:S04]  /*3f00*/  LOP3.LUT R3, R2, UR5, RZ, 0x3c, !PT ;  /* 0x0000000502037c12 */ /* 0x002fc8000f8e3cff */
[----:B------:R-:W-:Y:S01]  /*3f10*/  SHF.L.U32 R3, R3, 0x1f, RZ ;  /* 0x0000001f03037819 */ /* 0x000fe200000006ff */
[----:B------:R-:W-:-:S04]  /*3f20*/  IMAD.U32 R0, RZ, RZ, UR4 ;  /* 0x00000004ff007e24 */ /* 0x000fc8000f8e00ff */
[----:B------:R1:W2:Y:S03]  /*3f30*/  SYNCS.PHASECHK.TRANS64.TRYWAIT P0, [R0+URZ], R3 ;  /* 0x00000003000075a7 */ /* 0x0002a600080011ff */
[----:B--2---:R-:W-:Y:S05]  /*3f40*/  @!P0 NANOSLEEP.SYNCS 0x989680 ;  /* 0x009896800000895d */ /* 0x004fea0003900000 */
[----:B------:R-:W2:Y:S02]  /*3f50*/  @!P0 SYNCS.PHASECHK.TRANS64 P0, [R0+URZ], R3 ;  /* 0x00000003000085a7 */ /* 0x000ea400080010ff */
[----:B--2---:R-:W-:Y:S05]  /*3f60*/  @P0 BRA `(.L_x_80) ;  /* 0x0000000000200947 */ /* 0x004fea0003800000 */
.L_x_81:
[----:B--2---:R2:W4:Y:S02]  /*3f70*/  SYNCS.PHASECHK.TRANS64.TRYWAIT P0, [R0+URZ], R3 ;  /* 0x00000003000075a7 */ /* 0x00452400080011ff */
[----:B----4-:R-:W-:Y:S05]  /*3f80*/  @!P0 NANOSLEEP.SYNCS 0x989680 ;  /* 0x009896800000895d */ /* 0x010fea0003900000 */
[----:B------:R-:W4:Y:S02]  /*3f90*/  @!P0 SYNCS.PHASECHK.TRANS64 P0, [R0+URZ], R3 ;  /* 0x00000003000085a7 */ /* 0x000f2400080010ff */
[----:B----4-:R-:W-:Y:S05]  /*3fa0*/  @!P0 BRA `(.L_x_81) ;  /* 0xfffffffc00f08947 */ /* 0x010fea000383ffff */
[----:B------:R-:W-:Y:S05]  /*3fb0*/  BRA `(.L_x_80) ;  /* 0x00000000000c7947 */ /* 0x000fea0003800000 */
.L_x_76:
[----:B------:R-:W-:-:S04]  /*3fc0*/  UIADD3 UR4, UPT, UPT, UR13, 0x100, URZ ;  /* 0x000001000d047890 */ /* 0x000fc8000fffe0ff */
[----:B------:R-:W-:-:S09]  /*3fd0*/  UPRMT UR4, UR30, 0x654, UR4 ;  /* 0x000006541e047896 */ /* 0x000fd20008000004 */
[----:B------:R-:W-:Y:S03]  /*3fe0*/  SYNCS.ARRIVE.TRANS64.RED.A1T0 RZ, [UR4], RZ ;  /* 0x000000ffffff79a7 */ /* 0x000fe60008100404 */
.L_x_80:
[----:B-12---:R-:W-:Y:S01]  /*3ff0*/  SHF.L.U32 R3, RZ, 0x1f, RZ ;  /* 0x0000001fff037819 */ /* 0x006fe200000006ff */
[----:B------:R-:W-:Y:S01]  /*4000*/  UIADD3 UR4, UPT, UPT, UR13, 0x100, URZ ;  /* 0x000001000d047890 */ /* 0x000fe2000fffe0ff */
[----:B------:R-:W-:Y:S02]  /*4010*/  PLOP3.LUT P0, PT, PT, PT, UP1, 0x80, 0x8 ;  /* 0x000000000008781c */ /* 0x000fe40003f0f018 */
[----:B------:R-:W1:Y:S02]  /*4020*/  SYNCS.PHASECHK.TRANS64.TRYWAIT P1, [UR13+0x100], R3 ;  /* 0x00010003ff0075a7 */ /* 0x000e64000802110d */
[----:B-1----:R-:W-:Y:S09]  /*4030*/  @!P1 BRA `(.L_x_82) ;  /* 0x0000005400549947 */ /* 0x002ff20003800000 */
.L_x_156:
[----:B------:R-:W-:Y:S01]  /*4040*/  @!UP1 UPRMT UR4, UR30, 0x654, UR4 ;  /* 0x000006541e049896 */ /* 0x000fe20008000004 */
[----:B------:R-:W-:Y:S01]  /*4050*/  UMOV UR5, 0xffff ;  /* 0x0000ffff00057882 */ /* 0x000fe20000000000 */
[----:B------:R-:W-:-:S07]  /*4060*/  UMOV UR6, 0x1 ;  /* 0x0000000100067882 */ /* 0x000fce0000000000 */
[----:B------:R-:W-:Y:S01]  /*4070*/  @!P0 SYNCS.ARRIVE.TRANS64.RED.A1T0 RZ, [UR4], RZ ;  /* 0x000000ffffff89a7 */ /* 0x000fe20008100404 */
[----:B------:R-:W-:Y:S01]  /*4080*/  NOP ;  /* 0x0000000000007918 */ /* 0x000fe20000000000 */
[----:B-1----:R-:W1:Y:S01]  /*4090*/  LDS R0, [UR8+0x14] ;  /* 0x00001408ff007984 */ /* 0x002e620008000800 */
[----:B------:R-:W-:-:S04]  /*40a0*/  ULOP3.LUT UR4, UR26, 0xffff, URZ, 0xc0, !UPT ;  /* 0x0000ffff1a047892 */ /* 0x000fc8000f8ec0ff */
[----:B------:R-:W-:-:S04]  /*40b0*/  USHF.R.U32.HI UR4, URZ, 0x5, UR4 ;  /* 0x00000005ff047899 */ /* 0x000fc80008011604 */
[----:B------:R-:W-:Y:S02]  /*40c0*/  USHF.L.U32 UR5, UR5, UR4, URZ ;  /* 0x0000000405057299 */ /* 0x000fe400080006ff */
[----:B------:R-:W-:-:S04]  /*40d0*/  USHF.L.U32 UR4, UR6, UR4, URZ ;  /* 0x0000000406047299 */ /* 0x000fc800080006ff */
[----:B-1----:R-:W-:-:S04]  /*40e0*/  LOP3.LUT R0, R0, UR5, RZ, 0xc0, !PT ;  /* 0x0000000500007c12 */ /* 0x002fc8000f8ec0ff */
[----:B------:R-:W-:-:S13]  /*40f0*/  ISETP.NE.AND P0, PT, R0, UR5, PT ;  /* 0x0000000500007c0c */ /* 0x000fda000bf05270 */
[----:B------:R-:W-:Y:S05]  /*4100*/  @P0 BRA `(.L_x_83) ;  /* 0x0000000000580947 */ /* 0x000fea0003800000 */
[----:B------:R-:W1:Y:S02]  /*4110*/  LDS R0, [UR8+0x18] ;  /* 0x00001808ff007984 */ /* 0x000e640008000800 */
[----:B-1----:R-:W-:-:S04]  /*4120*/  LOP3.LUT R0, R0, UR4, RZ, 0xc0, !PT ;  /* 0x0000000400007c12 */ /* 0x002fc8000f8ec0ff */
[----:B------:R-:W-:-:S13]  /*4130*/  ISETP.NE.AND P0, PT, R0, UR4, PT ;  /* 0x0000000400007c0c */ /* 0x000fda000bf05270 */
[----:B------:R-:W-:Y:S05]  /*4140*/  @P0 BRA `(.L_x_84) ;  /* 0x00000000003c0947 */ /* 0x000fea0003800000 */
[----:B------:R-:W1:Y:S01]  /*4150*/  S2R R2, SR_LANEID ;  /* 0x0000000000027919 */ /* 0x000e620000000000 */
[----:B------:R-:W-:Y:S01]  /*4160*/  ULOP3.LUT UR5, URZ, UR5, URZ, 0x33, !UPT ;  /* 0x00000005ff057292 */ /* 0x000fe2000f8e33ff */
[----:B------:R-:W-:Y:S01]  /*4170*/  LOP3.LUT R4, RZ, UR4, RZ, 0x33, !PT ;  /* 0x00000004ff047c12 */ /* 0x000fe2000f8e33ff */
[----:B------:R-:W-:Y:S02]  /*4180*/  VOTEU.ANY UR4, UPT, PT ;  /* 0x0000000000047886 */ /* 0x000fe400038e0100 */
[----:B------:R-:W-:Y:S01]  /*4190*/  UFLO.U32 UR4, UR4 ;  /* 0x00000004000472bd */ /* 0x000fe200080e0000 */
[----:B------:R-:W2:Y:S01]  /*41a0*/  REDUX UR6, R4 ;  /* 0x00000000040673c4 */ /* 0x000ea20000000000 */
[----:B------:R-:W-:-:S06]  /*41b0*/  IMAD.U32 R0, RZ, RZ, UR5 ;  /* 0x00000005ff007e24 */ /* 0x000fcc000f8e00ff */
[----:B------:R4:W-:Y:S01]  /*41c0*/  UTCATOMSWS.AND URZ, UR5 ;  /* 0x0000000500ff79e3 */ /* 0x0009e20008000000 */
[----:B------:R-:W3:Y:S01]  /*41d0*/  REDUX UR7, R0 ;  /* 0x00000000000773c4 */ /* 0x000ee20000000000 */
[----:B-1----:R-:W-:Y:S01]  /*41e0*/  ISETP.EQ.U32.AND P0, PT, R2, UR4, PT ;  /* 0x0000000402007c0c */ /* 0x002fe2000bf02070 */
[----:B--2---:R-:W-:Y:S01]  /*41f0*/  IMAD.U32 R2, RZ, RZ, UR6 ;  /* 0x00000006ff027e24 */ /* 0x004fe2000f8e00ff */
[----:B---3--:R-:W-:-:S11]  /*4200*/  MOV R3, UR7 ;  /* 0x0000000700037c02 */ /* 0x008fd60008000f00 */
[----:B------:R4:W-:Y:S04]  /*4210*/  @P0 ATOMS.AND RZ, [UR8+0x14], R3 ;  /* 0x00001403ffff098c */ /* 0x0009e8000a800008 */
[----:B------:R4:W-:Y:S01]  /*4220*/  @P0 ATOMS.AND RZ, [UR8+0x18], R2 ;  /* 0x00001802ffff098c */ /* 0x0009e2000a800008 */
[----:B------:R-:W-:Y:S05]  /*4230*/  BRA `(.L_x_85) ;  /* 0x0000000000147947 */ /* 0x000fea0003800000 */
.L_x_84:
[----:B------:R-:W-:Y:S02]  /*4240*/  MOV R2, 0x4260 ;  /* 0x0000426000027802 */ /* 0x000fe40000000f00 */
[----:B---3-5:R-:W-:Y:S05]  /*4250*/  CALL.REL.NOINC `($__internal_0_$__cuda_sm10x_tcgen05_guardrail_trap_col_being_dealloced_not_returned_by_alloc) ;  /* 0x0000005400a87944 */ /* 0x028fea0003c00000 */
[----:B------:R-:W-:Y:S05]  /*4260*/  BRA `(.L_x_85) ;  /* 0x0000000000087947 */ /* 0x000fea0003800000 */
.L_x_83:
[----:B------:R-:W-:Y:S02]  /*4270*/  MOV R2, 0x4290 ;  /* 0x0000429000027802 */ /* 0x000fe40000000f00 */
[----:B---3-5:R-:W-:Y:S05]  /*4280*/  CALL.REL.NOINC `($__internal_2_$__cuda_sm10x_tcgen05_guardrail_trap_unallocated_columns_being_dealloced) ;  /* 0x0000005400b47944 */ /* 0x028fea0003c00000 */
.L_x_85:
[----:B------:R-:W-:Y:S01]  /*4290*/  NOP ;  /* 0x0000000000007918 */ /* 0x000fe20000000000 */
[----:B----4-:R-:W-:Y:S05]  /*42a0*/  EXIT ;  /* 0x000000000000794d */ /* 0x010fea0003800000 */
.L_x_56:
[----:B------:R-:W-:-:S09]  /*42b0*/  UISETP.NE.OR UP0, UPT, UR13, 0x3, !UP3 ;  /* 0x000000030d00788c */ /* 0x000fd2000df05670 */
[----:B------:R-:W-:Y:S05]  /*42c0*/  BRA.U UP0, `(.L_x_86) ;  /* 0x0000000d007c7547 */ /* 0x000fea000b800000 */
[----:B------:R-:W1:Y:S01]  /*42d0*/  LDCU UR32, c[0x0][0x370] ;  /* 0x00006e00ff2077ac */ /* 0x000e620008000800 */
[----:B------:R-:W2:Y:S01]  /*42e0*/  LDC.64 R16, c[0x0][0x348] ;  /* 0x0000d200ff107b82 */ /* 0x000ea20000000a00 */
[----:B------:R-:W-:Y:S02]  /*42f0*/  HFMA2 R13, -RZ, RZ, 0, 0 ;  /* 0x00000000ff0d7431 */ /* 0x000fe400000001ff */
[----:B------:R-:W-:Y:S01]  /*4300*/  IMAD.MOV.U32 R15, RZ, RZ, 0x1 ;  /* 0x00000001ff0f7424 */ /* 0x000fe200078e00ff */
[----:B------:R-:W1:Y:S01]  /*4310*/  LDCU.128 UR28, c[0x0][0xb10] ;  /* 0x00016200ff1c77ac */ /* 0x000e620008000c00 */
[----:B------:R-:W-:Y:S01]  /*4320*/  IMAD.MOV.U32 R14, RZ, RZ, RZ ;  /* 0x000000ffff0e7224 */ /* 0x000fe200078e00ff */
[----:B------:R-:W-:Y:S01]  /*4330*/  MOV R7, 0x2000 ;  /* 0x0000200000077802 */ /* 0x000fe20000000f00 */
[----:B------:R-:W3:Y:S01]  /*4340*/  LDCU UR27, c[0x0][0x374] ;  /* 0x00006e80ff1b77ac */ /* 0x000ee20008000800 */
[----:B------:R-:W4:Y:S01]  /*4350*/  LDC.64 R2, c[0x0][0x888] ;  /* 0x00022200ff027b82 */ /* 0x000f220000000a00 */
[----:B------:R-:W3:Y:S01]  /*4360*/  LDCU UR15, c[0x0][0xb0c] ;  /* 0x00016180ff0f77ac */ /* 0x000ee20008000800 */
[----:B------:R-:W2:Y:S06]  /*4370*/  LDCU UR38, c[0x0][0xb20] ;  /* 0x00016400ff2677ac */ /* 0x000eac0008000800 */
[----:B------:R-:W4:Y:S01]  /*4380*/  LDC.64 R4, c[0x0][0x890] ;  /* 0x00022400ff047b82 */ /* 0x000f220000000a00 */
[----:B------:R-:W2:Y:S01]  /*4390*/  LDCU UR4, c[0x0][0xb30] ;  /* 0x00016600ff0477ac */ /* 0x000ea20008000800 */
[----:B------:R-:W-:Y:S01]  /*43a0*/  UMOV UR21, 0x400 ;  /* 0x0000040000157882 */ /* 0x000fe20000000000 */
[----:B-1----:R-:W-:-:S02]  /*43b0*/  UIMAD.WIDE.U32 UR6, UR32, UR28, URZ ;  /* 0x0000001c200672a5 */ /* 0x002fc4000f8e00ff */
[----:B---3--:R-:W-:Y:S02]  /*43c0*/  UIMAD.WIDE.U32 UR8, UR27, UR31, URZ ;  /* 0x0000001f1b0872a5 */ /* 0x008fe4000f8e00ff */
[----:B------:R-:W-:Y:S02]  /*43d0*/  ULEA UR21, UR48, UR21, 0x18 ;  /* 0x0000001530157291 */ /* 0x000fe4000f8ec0ff */
[----:B------:R-:W-:Y:S02]  /*43e0*/  UPLOP3.LUT UP3, UPT, UPT, UPT, UPT, 0x40, 0x4 ;  /* 0x000000000004789c */ /* 0x000fe40003f6e870 */
[----:B------:R-:W-:Y:S02]  /*43f0*/  UIADD3 UR33, UPT, UPT, UR21, 0x58, URZ ;  /* 0x0000005815217890 */ /* 0x000fe4000fffe0ff */
[----:B------:R-:W-:Y:S01]  /*4400*/  UIADD3 UR17, UPT, UPT, UR21, 0x50, URZ ;  /* 0x0000005015117890 */ /* 0x000fe2000fffe0ff */
[----:B------:R-:W-:Y:S01]  /*4410*/  UMOV UR6, UR7 ;  /* 0x0000000700067c82 */ /* 0x000fe20008000000 */
[----:B------:R-:W-:Y:S01]  /*4420*/  UMOV UR35, UR9 ;  /* 0x0000000900237c82 */ /* 0x000fe20008000000 */
[----:B------:R-:W-:-:S02]  /*4430*/  UISETP.GE.AND UP0, UPT, UR42, 0x1, UPT ;  /* 0x000000012a00788c */ /* 0x000fc4000bf06270 */
[----:B------:R-:W-:Y:S01]  /*4440*/  UISETP.NE.AND UP4, UPT, UR42, 0x1, UPT ;  /* 0x000000012a00788c */ /* 0x000fe2000bf85270 */
[----:B------:R-:W1:Y:S01]  /*4450*/  LDCU.64 UR22, c[0x0][0xb28] ;  /* 0x00016500ff1677ac */ /* 0x000e620008000a00 */
[----:B------:R-:W-:Y:S02]  /*4460*/  UISETP.NE.AND UP6, UPT, UR15, 0x1, UPT ;  /* 0x000000010f00788c */ /* 0x000fe4000bfc5270 */
[----:B------:R-:W-:Y:S02]  /*4470*/  UISETP.NE.AND UP5, UPT, UR30, 0x1, UPT ;  /* 0x000000011e00788c */ /* 0x000fe4000bfa5270 */
[----:B------:R-:W-:Y:S02]  /*4480*/  UPRMT UR33, UR48, 0x654, UR33 ;  /* 0x0000065430217896 */ /* 0x000fe40008000021 */
[----:B------:R-:W-:Y:S02]  /*4490*/  USHF.R.U32.HI UR37, URZ, UR29, UR6 ;  /* 0x0000001dff257299 */ /* 0x000fe40008011606 */
[----:B------:R-:W-:-:S02]  /*44a0*/  UPRMT UR34, UR48, 0x654, UR17 ;  /* 0x0000065430227896 */ /* 0x000fc40008000011 */
[----:B--2---:R-:W-:Y:S02]  /*44b0*/  USHF.R.U32.HI UR35, URZ, UR38, UR35 ;  /* 0x00000026ff237299 */ /* 0x004fe40008011623 */
[----:B------:R-:W-:-:S11]  /*44c0*/  UISETP.NE.AND UP2, UPT, UR4, 0x1, UPT ;  /* 0x000000010400788c */ /* 0x000fd6000bf45270 */
.L_x_95:
[C---:B------:R-:W-:Y:S02]  /*44d0*/  LEA R12, R14.reuse, UR21, 0x3 ;  /* 0x000000150e0c7c11 */ /* 0x040fe4000f8e18ff */
[----:B------:R-:W-:Y:S02]  /*44e0*/  SHF.L.U32 R9, R13, 0x1f, RZ ;  /* 0x0000001f0d097819 */ /* 0x000fe400000006ff */
[----:B------:R-:W-:Y:S02]  /*44f0*/  LEA R10, R14, UR21, 0x4 ;  /* 0x000000150e0a7c11 */ /* 0x000fe4000f8e20ff */
[----:B--2---:R-:W2:Y:S02]  /*4500*/  SYNCS.PHASECHK.TRANS64.TRYWAIT P0, [R12+URZ+0x80], R9 ;  /* 0x000080090c0075a7 */ /* 0x004ea400080011ff */
[----:B--2---:R-:W-:Y:S05]  /*4510*/  @!P0 BRA `(.L_x_87) ;  /* 0x0000005000348947 */ /* 0x004fea0003800000 */
.L_x_157:
[----:B--2---:R-:W2:Y:S01]  /*4520*/  LDS.128 R8, [R10+0x110] ;  /* 0x000110000a087984 */ /* 0x004ea20000000c00 */
[----:B------:R-:W-:Y:S01]  /*4530*/  UISETP.GE.AND UP0, UPT, UR42, 0x1, UPT ;  /* 0x000000012a00788c */ /* 0x000fe2000bf06270 */
[----:B------:R-:W-:Y:S01]  /*4540*/  @!PT LDS RZ, [RZ] ;  /* 0x00000000fffff984 */ /* 0x000fe20000000800 */
[----:B------:R-:W-:Y:S01]  /*4550*/  @!PT LDS RZ, [RZ] ;  /* 0x00000000fffff984 */ /* 0x000fe20000000800 */
[----:B------:R-:W-:Y:S01]  /*4560*/  @!PT LDS RZ, [RZ] ;  /* 0x00000000fffff984 */ /* 0x000fe20000000800 */
[----:B------:R-:W-:Y:S01]  /*4570*/  @!PT LDS RZ, [RZ] ;  /* 0x00000000fffff984 */ /* 0x000fe20000000800 */
[----:B------:R3:W-:Y:S06]  /*4580*/  MEMBAR.ALL.CTA ;  /* 0x0000000000007992 */ /* 0x0007ec0000008000 */
[----:B---3--:R-:W3:Y:S01]  /*4590*/  FENCE.VIEW.ASYNC.S ;  /* 0x00000000000073c6 */ /* 0x008ee20000000000 */
[----:B--2---:R-:W-:Y:S11]  /*45a0*/  LOP3.LUT P0, RZ, R10, 0x1, RZ, 0xc0, !PT ;  /* 0x000000010aff7812 */ /* 0x004ff6000780c0ff */
[----:B------:R-:W-:Y:S02]  /*45b0*/  @!UPT UIADD3 URZ, UPT, UPT, URZ, URZ, URZ ;  /* 0x000000fffffff290 */ /* 0x000fe4000fffe0ff */
[----:B---3--:R-:W-:Y:S01]  /*45c0*/  VOTEU.ANY UP1, P0 ;  /* 0x0000000000ff7886 */ /* 0x008fe20000020100 */
[----:B------:R-:W-:Y:S11]  /*45d0*/  PLOP3.LUT P0, PT, PT, PT, UP1, 0x80, 0x8 ;  /* 0x000000000008781c */ /* 0x000ff60003f0f018 */
[----:B------:R-:W-:Y:S02]  /*45e0*/  @!UPT UIADD3 URZ, UPT, UPT, URZ, URZ, URZ ;  /* 0x000000fffffff290 */ /* 0x000fe4000fffe0ff */
[----:B------:R-:W-:Y:S02]  /*45f0*/  @P0 SHF.R.U32.HI R0, RZ, 0x10, R9 ;  /* 0x00000010ff000819 */ /* 0x000fe40000011609 */
[----:B------:R-:W-:Y:S02]  /*4600*/  @P0 MOV R6, R8 ;  /* 0x0000000800060202 */ /* 0x000fe40000000f00 */
[----:B------:R-:W-:Y:S01]  /*4610*/  @P0 R2UR UR4, R0 ;  /* 0x00000000000402ca */ /* 0x000fe200000e0000 */
[----:B------:R-:W-:Y:S01]  /*4620*/  VIADD R0, R12, 0x90 ;  /* 0x000000900c007836 */ /* 0x000fe20000000000 */
[----:B------:R-:W-:Y:S02]  /*4630*/  @P0 LOP3.LUT R8, R9, 0xffff, RZ, 0xc0, !PT ;  /* 0x0000ffff09080812 */ /* 0x000fe400078ec0ff */
[----:B------:R-:W-:Y:S02]  /*4640*/  @P0 R2UR UR6, R6 ;  /* 0x00000000060602ca */ /* 0x000fe400000e0000 */
[----:B------:R-:W-:Y:S02]  /*4650*/  PRMT R0, RZ, 0x654, R0 ;  /* 0x00000654ff007816 */ /* 0x000fe40000000000 */
[----:B------:R-:W-:Y:S02]  /*4660*/  @P0 R2UR UR5, R8 ;  /* 0x00000000080502ca */ /* 0x000fe400000e0000 */
[----:B------:R2:W-:Y:S03]  /*4670*/  SYNCS.ARRIVE.TRANS64.RED.A1T0 RZ, [R0+URZ], RZ ;  /* 0x000000ff00ff79a7 */ /* 0x0005e600081004ff */
[----:B------:R-:W-:Y:S04]  /*4680*/  @UP1 UMOV UR26, UR4 ;  /* 0x00000004001a1c82 */ /* 0x000fe80008000000 */
[----:B------:R-:W-:Y:S04]  /*4690*/  @UP1 UMOV UR14, UR6 ;  /* 0x00000006000e1c82 */ /* 0x000fe80008000000 */
[----:B------:R-:W-:Y:S01]  /*46a0*/  @UP1 UMOV UR13, UR5 ;  /* 0x00000005000d1c82 */ /* 0x000fe20008000000 */
[----:B------:R-:W-:Y:S05]  /*46b0*/  BRA.U !UP0, `(.L_x_88) ;  /* 0x0000000108a47547 */ /* 0x000fea000b800000 */
[----:B------:R-:W-:Y:S02]  /*46c0*/  UIMAD.WIDE.U32 UR8, UR13, UR31, URZ ;  /* 0x0000001f0d0872a5 */ /* 0x000fe4000f8e00ff */
[----:B------:R-:W-:Y:S02]  /*46d0*/  UIMAD.WIDE.U32 UR10, UR14, UR28, URZ ;  /* 0x0000001c0e0a72a5 */ /* 0x000fe4000f8e00ff */
[----:B------:R-:W-:Y:S02]  /*46e0*/  USEL UR4, UR27, UR35, !UP5 ;  /* 0x000000231b047287 */ /* 0x000fe4000e800000 */
[----:B------:R-:W-:Y:S02]  /*46f0*/  USEL UR7, UR32, UR37, !UP6 ;  /* 0x0000002520077287 */ /* 0x000fe4000f000000 */
[----:B-1----:R-:W-:Y:S02]  /*4700*/  UIMAD.WIDE.U32 UR18, UR4, UR22, URZ ;  /* 0x00000016041272a5 */ /* 0x002fe4000f8e00ff */
[----:B------:R-:W-:Y:S01]  /*4710*/  UIMAD.WIDE.U32 UR24, UR7, UR22, URZ ;  /* 0x00000016071872a5 */ /* 0x000fe2000f8e00ff */
[----:B------:R-:W-:Y:S02]  /*4720*/  UMOV UR5, UR9 ;  /* 0x0000000900057c82 */ /* 0x000fe40008000000 */
[----:B------:R-:W-:Y:S03]  /*4730*/  USHF.R.U32.HI UR6, URZ, UR38, UR5 ;  /* 0x00000026ff067299 */ /* 0x000fe60008011605 */
[----:B------:R-:W-:Y:S01]  /*4740*/  UMOV UR5, UR11 ;  /* 0x0000000b00057c82 */ /* 0x000fe20008000000 */
[----:B------:R-:W-:Y:S02]  /*4750*/  USEL UR6, UR13, UR6, !UP5 ;  /* 0x000000060d067287 */ /* 0x000fe4000e800000 */
[----:B------:R-:W-:Y:S02]  /*4760*/  USHF.R.U32.HI UR8, URZ, UR29, UR5 ;  /* 0x0000001dff087299 */ /* 0x000fe40008011605 */
[----:B------:R-:W-:Y:S01]  /*4770*/  UIMAD.WIDE.U32 UR10, UR6, UR22, URZ ;  /* 0x00000016060a72a5 */ /* 0x000fe2000f8e00ff */
[----:B------:R-:W-:Y:S02]  /*4780*/  UMOV UR5, UR19 ;  /* 0x0000001300057c82 */ /* 0x000fe40008000000 */
[----:B------:R-:W-:Y:S03]  /*4790*/  @UP4 USHF.R.U32.HI UR4, URZ, UR23, UR5 ;  /* 0x00000017ff044299 */ /* 0x000fe60008011605 */
[----:B------:R-:W-:Y:S01]  /*47a0*/  UMOV UR5, UR25 ;  /* 0x0000001900057c82 */ /* 0x000fe20008000000 */
[----:B------:R-:W-:Y:S02]  /*47b0*/  UIMAD UR4, UR42, UR4, URZ ;  /* 0x000000042a0472a4 */ /* 0x000fe4000f8e02ff */
[----:B------:R-:W-:Y:S02]  /*47c0*/  @UP4 USHF.R.U32.HI UR7, URZ, UR23, UR5 ;  /* 0x00000017ff074299 */ /* 0x000fe40008011605 */
[----:B------:R-:W-:Y:S02]  /*47d0*/  USEL UR5, UR14, UR8, !UP6 ;  /* 0x000000080e057287 */ /* 0x000fe4000f000000 */
[----:B------:R-:W-:Y:S02]  /*47e0*/  UIMAD UR8, UR42, UR7, URZ ;  /* 0x000000072a0872a4 */ /* 0x000fe4000f8e02ff */
[----:B------:R-:W-:Y:S03]  /*47f0*/  UISETP.GE.AND UP0, UPT, UR6, UR4, UPT ;  /* 0x000000040600728c */ /* 0x000fe6000bf06270 */
[----:B------:R-:W-:Y:S01]  /*4800*/  UMOV UR4, UR11 ;  /* 0x0000000b00047c82 */ /* 0x000fe20008000000 */
[----:B------:R-:W-:Y:S02]  /*4810*/  UISETP.GE.OR UP0, UPT, UR5, UR8, UP0 ;  /* 0x000000080500728c */ /* 0x000fe40008706670 */
[----:B------:R-:W-:Y:S02]  /*4820*/  USHF.R.U32.HI UR4, URZ, UR23, UR4 ;  /* 0x00000017ff047299 */ /* 0x000fe40008011604 */
[----:B------:R-:W-:Y:S02]  /*4830*/  UIMAD.WIDE.U32 UR8, UR5, UR22, URZ ;  /* 0x00000016050872a5 */ /* 0x000fe4000f8e00ff */
[----:B------:R-:W-:Y:S04]  /*4840*/  USEL UR10, UR6, UR4, !UP4 ;  /* 0x00000004060a7287 */ /* 0x000fe8000e000000 */
[----:B------:R-:W-:Y:S01]  /*4850*/  UIADD3 UR11, UPT, UPT, -UR10, URZ, URZ ;  /* 0x000000ff0a0b7290 */ /* 0x000fe2000fffe1ff */
[----:B------:R-:W-:Y:S02]  /*4860*/  @!UP0 UMOV UR4, UR9 ;  /* 0x0000000900048c82 */ /* 0x000fe40008000000 */
[----:B------:R-:W-:Y:S02]  /*4870*/  @!UP0 USHF.R.U32.HI UR4, URZ, UR23, UR4 ;  /* 0x00000017ff048299 */ /* 0x000fe40008011604 */
[----:B------:R-:W-:Y:S02]  /*4880*/  UIMAD UR8, UR42, UR11, UR6 ;  /* 0x0000000b2a0872a4 */ /* 0x000fe4000f8e0206 */
[----:B------:R-:W-:Y:S04]  /*4890*/  @!UP0 USEL UR4, UR5, UR4, !UP4 ;  /* 0x0000000405048287 */ /* 0x000fe8000e000000 */
[----:B------:R-:W-:Y:S02]  /*48a0*/  @!UP0 UIMAD UR8, UR7, UR8, UR4 ;  /* 0x00000008070882a4 */ /* 0x000fe4000f8e0204 */
[----:B------:R-:W-:Y:S02]  /*48b0*/  @!UP0 UIADD3 UR9, UPT, UPT, UR10, -UR4, URZ ;  /* 0x800000040a098290 */ /* 0x000fe4000fffe0ff */
[----:B------:R-:W-:Y:S02]  /*48c0*/  UIADD3 UR4, UPT, UPT, -UR5, URZ, URZ ;  /* 0x000000ff05047290 */ /* 0x000fe4000fffe1ff */
[----:B------:R-:W-:Y:S02]  /*48d0*/  UIADD3 UR7, UPT, UPT, -UR6, URZ, URZ ;  /* 0x000000ff06077290 */ /* 0x000fe4000fffe1ff */
[----:B------:R-:W-:Y:S02]  /*48e0*/  @!UP0 UIMAD UR6, UR9, UR42, UR5 ;  /* 0x0000002a090682a4 */ /* 0x000fe4000f8e0205 */
[----:B------:R-:W-:Y:S02]  /*48f0*/  UIMAD UR14, UR15, UR4, UR14 ;  /* 0x000000040f0e72a4 */ /* 0x000fe4000f8e020e */
[----:B------:R-:W-:Y:S01]  /*4900*/  UIMAD UR13, UR30, UR7, UR13 ;  /* 0x000000071e0d72a4 */ /* 0x000fe2000f8e020d */
[----:B------:R-:W-:Y:S02]  /*4910*/  @!UP0 UMOV UR5, UR8 ;  /* 0x0000000800058c82 */ /* 0x000fe40008000000 */
[----:B------:R-:W-:Y:S02]  /*4920*/  UIMAD UR14, UR5, UR15, UR14 ;  /* 0x0000000f050e72a4 */ /* 0x000fe4000f8e020e */
[----:B------:R-:W-:Y:S11]  /*4930*/  UIMAD UR13, UR6, UR30, UR13 ;  /* 0x0000001e060d72a4 */ /* 0x000ff6000f8e020d */
[----:B------:R-:W-:Y:S01]  /*4940*/  @!UPT UIADD3 URZ, UPT, UPT, URZ, URZ, URZ ;  /* 0x000000fffffff290 */ /* 0x000fe2000fffe0ff */
.L_x_88:
[----:B------:R-:W3:Y:S01]  /*4950*/  @!UP2 LDCU.128 UR8, c[0x0][0xb10] ;  /* 0x00016200ff08a7ac */ /* 0x000ee20008000c00 */
[C---:B----4-:R-:W-:Y:S02]  /*4960*/  ISETP.NE.U32.AND P1, PT, R4.reuse, RZ, PT ;  /* 0x000000ff0400720c */ /* 0x050fe40003f25070 */
[----:B------:R-:W-:Y:S02]  /*4970*/  ISETP.NE.U32.AND P0, PT, R4, RZ, PT ;  /* 0x000000ff0400720c */ /* 0x000fe40003f05070 */
[C---:B------:R-:W-:Y:S02]  /*4980*/  ISETP.NE.AND.EX P1, PT, R5.reuse, RZ, PT, P1 ;  /* 0x000000ff0500720c */ /* 0x040fe40003f25310 */
[----:B------:R-:W-:Y:S01]  /*4990*/  ISETP.NE.AND.EX P0, PT, R5, RZ, PT, P0 ;  /* 0x000000ff0500720c */ /* 0x000fe20003f05300 */
[----:B------:R-:W4:Y:S01]  /*49a0*/  @!UP2 LDCU UR5, c[0x0][0xb0c] ;  /* 0x00016180ff05a7ac */ /* 0x000f220008000800 */
[----:B------:R-:W-:Y:S01]  /*49b0*/  SHF.L.U32 R9, R15, 0x1f, RZ ;  /* 0x0000001f0f097819 */ /* 0x000fe200000006ff */
[----:B------:R-:W-:Y:S02]  /*49c0*/  USHF.L.U32 UR19, UR16, 0x7, URZ ;  /* 0x0000000710137899 */ /* 0x000fe400080006ff */
[----:B------:R-:W-:Y:S02]  /*49d0*/  USHF.L.U32 UR18, UR20, 0x7, URZ ;  /* 0x0000000714127899 */ /* 0x000fe400080006ff */
[----:B---3--:R-:W-:Y:S07]  /*49e0*/  UIMAD.WIDE.U32 UR6, UR14, UR8, URZ ;  /* 0x000000080e0672a5 */ /* 0x008fee000f8e00ff */
[----:B------:R-:W-:Y:S01]  /*49f0*/  @!UP2 UMOV UR4, UR7 ;  /* 0x000000070004ac82 */ /* 0x000fe20008000000 */
[----:B----4-:R-:W-:Y:S02]  /*4a00*/  @!UP2 UISETP.NE.AND UP0, UPT, UR5, 0x1, UPT ;  /* 0x000000010500a88c */ /* 0x010fe4000bf05270 */
[----:B------:R-:W-:Y:S02]  /*4a10*/  @!UP2 USHF.R.U32.HI UR4, URZ, UR9, UR4 ;  /* 0x00000009ff04a299 */ /* 0x000fe40008011604 */
[----:B------:R-:W-:Y:S02]  /*4a20*/  UIMAD.WIDE.U32 UR6, UR13, UR11, URZ ;  /* 0x0000000b0d0672a5 */ /* 0x000fe4000f8e00ff */
[----:B------:R-:W-:Y:S02]  /*4a30*/  @!UP2 USEL UR8, UR14, UR4, !UP0 ;  /* 0x000000040e08a287 */ /* 0x000fe4000c000000 */
[----:B------:R-:W-:Y:S03]  /*4a40*/  @!UP2 UISETP.NE.AND UP0, UPT, UR10, 0x1, UPT ;  /* 0x000000010a00a88c */ /* 0x000fe6000bf05270 */
[----:B------:R-:W-:Y:S02]  /*4a50*/  @!UP2 UMOV UR6, UR7 ;  /* 0x000000070006ac82 */ /* 0x000fe40008000000 */
[----:B------:R-:W3:Y:S02]  /*4a60*/  @!UP2 LDCU UR4, c[0x0][0xb20] ;  /* 0x00016400ff04a7ac */ /* 0x000ee40008000800 */
[----:B---3--:R-:W-:Y:S04]  /*4a70*/  @!UP2 USHF.R.U32.HI UR6, URZ, UR4, UR6 ;  /* 0x00000004ff06a299 */ /* 0x008fe80008011606 */
[----:B------:R-:W-:Y:S04]  /*4a80*/  @!UP2 USEL UR6, UR13, UR6, !UP0 ;  /* 0x000000060d06a287 */ /* 0x000fe8000c000000 */
[----:B------:R-:W-:Y:S02]  /*4a90*/  @!UP2 UIADD3 UR4, UPT, UPT, -UR8, UR6, URZ ;  /* 0x000000060804a290 */ /* 0x000fe4000fffe1ff */
[----:B------:R-:W-:Y:S02]  /*4aa0*/  @!UP2 UIADD3 UR6, UPT, UPT, UR8, -UR6, URZ ;  /* 0x800000060806a290 */ /* 0x000fe4000fffe0ff */
[----:B------:R-:W-:Y:S02]  /*4ab0*/  @!UP2 UIMAD UR14, UR4, UR5, UR14 ;  /* 0x00000005040ea2a4 */ /* 0x000fe4000f8e020e */
[----:B------:R-:W-:Y:S01]  /*4ac0*/  @!UP2 UIMAD UR13, UR6, UR10, UR13 ;  /* 0x0000000a060da2a4 */ /* 0x000fe2000f8e020d */
[----:B------:R-:W-:Y:S11]  /*4ad0*/  BRA.U UP3, `(.L_x_89) ;  /* 0x0000000103107547 */ /* 0x000ff6000b800000 */
[----:B--2---:R-:W-:Y:S04]  /*4ae0*/  MOV R0, UR43 ;  /* 0x0000002b00007c02 */ /* 0x004fe80008000f00 */
[----:B------:R-:W-:Y:S04]  /*4af0*/  SHF.L.U32 R11, R0, 0x1f, RZ ;  /* 0x0000001f000b7819 */ /* 0x000fe800000006ff */
[----:B------:R-:W2:Y:S02]  /*4b00*/  SYNCS.PHASECHK.TRANS64.TRYWAIT P2, [UR21+0x78], R11 ;  /* 0x0000780bff0075a7 */ /* 0x000ea40008041115 */
[----:B--2---:R-:W-:Y:S05]  /*4b10*/  @!P2 BRA `(.L_x_90) ;  /* 0x0000004800c8a947 */ /* 0x004fea0003800000 */
.L_x_89:
[----:B------:R-:W-:Y:S05]  /*4b20*/  @!P1 BRA `(.L_x_91) ;  /* 0x0000000000309947 */ /* 0x000fea0003800000 */
[----:B------:R-:W-:Y:S01]  /*4b30*/  ISETP.NE.U32.AND P1, PT, R2, RZ, PT ;  /* 0x000000ff0200720c */ /* 0x000fe20003f25070 */
[----:B------:R-:W3:Y:S01]  /*4b40*/  LDCU.64 UR4, c[0x0][0x358] ;  /* 0x00006b00ff0477ac */ /* 0x000ee20008000a00 */
[----:B------:R-:W-:Y:S02]  /*4b50*/  IMAD.MOV.U32 R158, RZ, RZ, 0x1 ;  /* 0x00000001ff9e7424 */ /* 0x000fe400078e00ff */
[----:B------:R-:W-:Y:S11]  /*4b60*/  ISETP.NE.AND.EX P1, PT, R3, RZ, PT, P1 ;  /* 0x000000ff0300720c */ /* 0x000ff60003f25310 */
[----:B------:R-:W-:Y:S02]  /*4b70*/  @!UPT UIADD3 URZ, UPT, UPT, URZ, URZ, URZ ;  /* 0x000000fffffff290 */ /* 0x000fe4000fffe0ff */
[----:B--2---:R-:W2:Y:S01]  /*4b80*/  @P1 LDC.64 R10, c[0x0][0x888] ;  /* 0x00022200ff0a1b82 */ /* 0x004ea20000000a00 */
[----:B------:R-:W-:Y:S04]  /*4b90*/  @P1 IMAD R0, R4, UR36, RZ ;  /* 0x0000002404001c24 */ /* 0x000fe8000f8e02ff */
[----:B--2---:R-:W-:Y:S04]  /*4ba0*/  @P1 IMAD.WIDE R10, R0, 0x4, R10 ;  /* 0x00000004000a1825 */ /* 0x004fe800078e020a */
[----:B------:R-:W-:Y:S01]  /*4bb0*/  HFMA2 R0, -RZ, RZ, 0, 5.9604644775390625e-08 ;  /* 0x00000001ff007431 */ /* 0x000fe200000001ff */
[----:B---3-5:R3:W5:Y:S04]  /*4bc0*/  @P1 LDG.E R73, desc[UR4][R10.64] ;  /* 0x000000040a491981 */ /* 0x028768000c1e1900 */
[----:B------:R-:W-:Y:S01]  /*4bd0*/  @!P1 PRMT R158, R0, 0x7610, R158 ;  /* 0x00007610009e9816 */ /* 0x000fe2000000009e */
[----:B---3--:R-:W4:Y:S06]  /*4be0*/  @!P1 LDC R73, c[0x0][0x880] ;  /* 0x00022000ff499b82 */ /* 0x008f2c0000000800 */
.L_x_91:
[----:B----45:R-:W-:Y:S01]  /*4bf0*/  @!P0 FSETP.EQ.AND P1, PT, R73, RZ, PT ;  /* 0x000000ff4900820b */ /* 0x030fe20003f22000 */
[----:B------:R-:W-:Y:S01]  /*4c00*/  @!UPT UIADD3 URZ, UPT, UPT, URZ, URZ, URZ ;  /* 0x000000fffffff290 */ /* 0x000fe2000fffe0ff */
[----:B------:R-:W-:Y:S11]  /*4c10*/  @!P0 BRA `(.L_x_92) ;  /* 0x0000000000188947 */ /* 0x000ff60003800000 */
[----:B------:R-:W-:Y:S02]  /*4c20*/  LOP3.LUT P0, RZ, R158, 0xff, RZ, 0xc0, !PT ;  /* 0x000000ff9eff7812 */ /* 0x000fe4000780c0ff */
[----:B------:R-:W-:Y:S04]  /*4c30*/  ISETP.NE.U32.AND P1, PT, R2, RZ, PT ;  /* 0x000000ff0200720c */ /* 0x000fe80003f25070 */
[----:B------:R-:W-:Y:S04]  /*4c40*/  ISETP.NE.AND.EX P1, PT, R3, RZ, PT, P1 ;  /* 0x000000ff0300720c */ /* 0x000fe80003f25310 */
[----:B------:R-:W-:Y:S03]  /*4c50*/  PLOP3.LUT P1, PT, P1, PT, PT, 0x8, 0x80 ;  /* 0x000000000080781c */ /* 0x000fe60000f2e170 */
[----:B------:R-:W-:Y:S11]  /*4c60*/  @P0 FSETP.EQ.AND P1, PT, R73, RZ, PT ;  /* 0x000000ff4900020b */ /* 0x000ff60003f22000 */
[----:B------:R-:W-:Y:S02]  /*4c70*/  @!UPT UIADD3 URZ, UPT, UPT, URZ, URZ, URZ ;  /* 0x000000fffffff290 */ /* 0x000fe4000fffe0ff */
.L_x_92:
[----:B------:R-:W3:Y:S01]  /*4c80*/  SYNCS.PHASECHK.TRANS64.TRYWAIT P2, [UR21+0x60], R9 ;  /* 0x00006009ff0075a7 */ /* 0x000ee20008041115 */
[----:B------:R-:W-:Y:S04]  /*4c90*/  ELECT P0, URZ, PT ;  /* 0x0000000000ff782f */ /* 0x000fe80003800000 */
[----:B------:R-:W-:Y:S11]  /*4ca0*/  PLOP3.LUT P1, PT, P1, P0, PT, 0xf2, 0x2f ;  /* 0x00000000002f781c */ /* 0x000ff60000f21e72 */
[----:B------:R-:W-:Y:S02]  /*4cb0*/  @!UPT UIADD3 URZ, UPT, UPT, URZ, URZ, URZ ;  /* 0x000000fffffff290 */ /* 0x000fe4000fffe0ff */
[----:B------:R-:W-:Y:S05]  /*4cc0*/  @!P1 IADD3 R8, P0, PT, R16, 0x580, RZ ;  /* 0x0000058010089810 */ /* 0x000fea0007f1e0ff */
[----:B------:R-:W-:Y:S01]  /*4cd0*/  @!P1 IMAD.X R6, RZ, RZ, R17, P0 ;  /* 0x000000ffff069224 */ /* 0x000fe200000e0611 */
[----:B---3--:R-:W-:Y:S07]  /*4ce0*/  @!P2 BRA `(.L_x_93) ;  /* 0x00000048006ca947 */ /* 0x008fee0003800000 */
.L_x_160:
[----:B------:R-:W-:Y:S01]  /*4cf0*/  @!P1 R2UR UR5, R8 ;  /* 0x00000000080592ca */ /* 0x000fe200000e0000 */
[----:B------:R-:W-:Y:S01]  /*4d00*/  VOTEU.ALL UP0, P1 ;  /* 0x0000000000ff7886 */ /* 0x000fe20000800000 */
[----:B------:R-:W-:Y:S01]  /*4d10*/  @!P1 R2UR UR4, R6 ;  /* 0x00000000060492ca */ /* 0x000fe200000e0000 */
[----:B--2---:R-:W-:Y:S01]  /*4d20*/  @!P1 IMAD.MOV.U32 R0, RZ, RZ, 0x2000 ;  /* 0x00002000ff009424 */ /* 0x004fe200078e00ff */
[----:B------:R-:W-:Y:S01]  /*4d30*/  UMOV UR6, 0x0 ;  /* 0x0000000000067882 */ /* 0x000fe20000000000 */
[----:B------:R-:W-:Y:S01]  /*4d40*/  UMOV UR7, 0x10000000 ;  /* 0x1000000000077882 */ /* 0x000fe20000000000 */
[----:B------:R-:W-:Y:S01]  /*4d50*/  @!UP0 UIADD3 UR16, UPT, UPT, UR21, 0x200, URZ ;  /* 0x0000020015108890 */ /* 0x000fe2000fffe0ff */
[----:B------:R-:W-:Y:S01]  /*4d60*/  VIADD R14, R14, 0x1 ;  /* 0x000000010e0e7836 */ /* 0x000fe20000000000 */
[----:B------:R-:W-:Y:S01]  /*4d70*/  VOTEU.ALL UP0, P1 ;  /* 0x0000000000ff7886 */ /* 0x000fe20000800000 */
[----:B------:R-:W-:Y:S04]  /*4d80*/  UMOV UR20, UR36 ;  /* 0x0000002400147c82 */ /* 0x000fe80008000000 */
[----:B------:R-:W-:Y:S02]  /*4d90*/  IMAD.U32 R10, RZ, RZ, UR5 ;  /* 0x00000005ff0a7e24 */ /* 0x000fe4000f8e00ff */
[----:B------:R-:W-:Y:S03]  /*4da0*/  IMAD.U32 R11, RZ, RZ, UR4 ;  /* 0x00000004ff0b7e24 */ /* 0x000fe6000f8e00ff */
[----:B------:R-:W-:Y:S02]  /*4db0*/  @!P1 R2UR UR4, R10 ;  /* 0x000000000a0492ca */ /* 0x000fe400000e0000 */
[----:B------:R-:W-:Y:S11]  /*4dc0*/  @!P1 R2UR UR5, R11 ;  /* 0x000000000b0592ca */ /* 0x000ff600000e0000 */
[----:B------:R-:W-:Y:S02]  /*4dd0*/  @!UPT UIADD3 URZ, UPT, UPT, URZ, URZ, URZ ;  /* 0x000000fffffff290 */ /* 0x000fe4000fffe0ff */
[----:B------:R2:W-:Y:S01]  /*4de0*/  @!UP0 UTMALDG.3D [UR16], [UR4], desc[UR6] ;  /* 0x00000610040085b4 */ /* 0x0005e20008011000 */
[----:B------:R2:W-:Y:S01]  /*4df0*/  @!P1 SYNCS.ARRIVE.TRANS64.RED.A0TR RZ, [UR21+0x50], R0 ;  /* 0x00005000ffff99a7 */ /* 0x0005e20008300415 */
[----:B------:R-:W-:Y:S01]  /*4e00*/  SYNCS.ARRIVE.TRANS64.RED.A1T0 RZ, [UR34], RZ ;  /* 0x000000ffffff79a7 */ /* 0x000fe20008100422 */
[----:B------:R-:W3:Y:S02]  /*4e10*/  SYNCS.PHASECHK.TRANS64.TRYWAIT P0, [UR21+0x68], R9 ;  /* 0x00006809ff0075a7 */ /* 0x000ee40008001115 */
[----:B--23--:R-:W-:Y:S05]  /*4e20*/  @!P0 BRA `(.L_x_94) ;  /* 0x0000004800348947 */ /* 0x00cfea0003800000 */
.L_x_162:
[----:B------:R-:W-:Y:S01]  /*4e30*/  @!P1 IADD3 R6, P0, PT, R16, 0x580, RZ ;  /* 0x0000058010069810 */ /* 0x000fe20007f1e0ff */
[----:B------:R-:W-:Y:S01]  /*4e40*/  VOTEU.ALL UP0, P1 ;  /* 0x0000000000ff7886 */ /* 0x000fe20000800000 */
[----:B------:R-:W-:Y:S01]  /*4e50*/  UMOV UR6, 0x0 ;  /* 0x0000000000067882 */ /* 0x000fe20000000000 */
[----:B------:R-:W-:Y:S01]  /*4e60*/  UMOV UR7, 0x10000000 ;  /* 0x1000000000077882 */ /* 0x000fe20000000000 */
[----:B------:R-:W-:Y:S01]  /*4e70*/  @!P1 R2UR UR5, R6 ;  /* 0x00000000060592ca */ /* 0x000fe200000e0000 */
[----:B--2---:R-:W-:Y:S01]  /*4e80*/  @!P1 IMAD.X R0, RZ, RZ, R17, P0 ;  /* 0x000000ffff009224 */ /* 0x004fe200000e0611 */
[----:B------:R-:W-:Y:S01]  /*4e90*/  @!UP0 UIADD3 UR10, UPT, UPT, UR18, 0x40, URZ ;  /* 0x00000040120a8890 */ /* 0x000fe2000fffe0ff */
[----:B------:R-:W-:Y:S01]  /*4ea0*/  ISETP.NE.AND P0, PT, R14, 0x2, PT ;  /* 0x000000020e00780c */ /* 0x000fe20003f05270 */
[----:B------:R-:W-:Y:S01]  /*4eb0*/  @!UP0 UIADD3 UR8, UPT, UPT, UR21, 0x2200, URZ ;  /* 0x0000220015088890 */ /* 0x000fe2000fffe0ff */
[----:B------:R-:W-:Y:S01]  /*4ec0*/  LOP3.LUT R15, R15, 0x1, RZ, 0x3c, !PT ;  /* 0x000000010f0f7812 */ /* 0x000fe200078e3cff */
[----:B------:R-:W-:Y:S01]  /*4ed0*/  @!UP0 UIADD3 UR9, UPT, UPT, UR21, 0x58, URZ ;  /* 0x0000005815098890 */ /* 0x000fe2000fffe0ff */
[----:B------:R-:W-:Y:S01]  /*4ee0*/  @!P1 R2UR UR4, R0 ;  /* 0x00000000000492ca */ /* 0x000fe200000e0000 */
[----:B------:R-:W-:Y:S01]  /*4ef0*/  VOTEU.ALL UP0, P1 ;  /* 0x0000000000ff7886 */ /* 0x000fe20000800000 */
[----:B------:R-:W-:Y:S01]  /*4f00*/  UMOV UR11, UR19 ;  /* 0x00000013000b7c82 */ /* 0x000fe20008000000 */
[----:B------:R-:W-:Y:S01]  /*4f10*/  UMOV UR12, UR36 ;  /* 0x00000024000c7c82 */ /* 0x000fe20008000000 */
[----:B------:R-:W-:Y:S01]  /*4f20*/  SEL R0, RZ, 0x1, P0 ;  /* 0x00000001ff007807 */ /* 0x000fe20000000000 */
[----:B------:R-:W-:Y:S01]  /*4f30*/  UIADD3 UR20, UPT, UPT, UR13, UR59, URZ ;  /* 0x0000003b0d147290 */ /* 0x000fe2000fffe0ff */
[----:B------:R-:W-:Y:S01]  /*4f40*/  IMAD.U32 R8, RZ, RZ, UR5 ;  /* 0x00000005ff087e24 */ /* 0x000fe2000f8e00ff */
[----:B------:R-:W-:Y:S01]  /*4f50*/  SEL R14, R14, RZ, P0 ;  /* 0x000000ff0e0e7207 */ /* 0x000fe20000000000 */
[----:B------:R-:W-:Y:S01]  /*4f60*/  UIADD3 UR16, UPT, UPT, UR14, UR62, URZ ;  /* 0x0000003e0e107290 */ /* 0x000fe2000fffe0ff */
[----:B------:R-:W-:Y:S01]  /*4f70*/  LOP3.LUT R13, R13, R0, RZ, 0x3c, !PT ;  /* 0x000000000d0d7212 */ /* 0x000fe200078e3cff */
[----:B------:R-:W-:Y:S01]  /*4f80*/  UPLOP3.LUT UP3, UPT, UPT, UPT, UPT, 0x80, 0x8 ;  /* 0x000000000008789c */ /* 0x000fe20003f6f070 */
[----:B------:R-:W-:Y:S02]  /*4f90*/  UMOV UR36, UR26 ;  /* 0x0000001a00247c82 */ /* 0x000fe40008000000 */
[----:B------:R-:W-:Y:S01]  /*4fa0*/  IMAD.U32 R9, RZ, RZ, UR4 ;  /* 0x00000004ff097e24 */ /* 0x000fe2000f8e00ff */
[----:B------:R-:W-:Y:S04]  /*4fb0*/  @!P1 R2UR UR4, R8 ;  /* 0x00000000080492ca */ /* 0x000fe800000e0000 */
[----:B------:R-:W-:Y:S11]  /*4fc0*/  @!P1 R2UR UR5, R9 ;  /* 0x00000000090592ca */ /* 0x000ff600000e0000 */
[----:B------:R-:W-:Y:S02]  /*4fd0*/  @!UPT UIADD3 URZ, UPT, UPT, URZ, URZ, URZ ;  /* 0x000000fffffff290 */ /* 0x000fe4000fffe0ff */
[----:B------:R2:W-:Y:S01]  /*4fe0*/  @!UP0 UTMALDG.3D [UR8], [UR4], desc[UR6] ;  /* 0x00000608040085b4 */ /* 0x0005e20008011000 */
[----:B------:R2:W-:Y:S01]  /*4ff0*/  @!P1 SYNCS.ARRIVE.TRANS64.RED.A0TR RZ, [UR21+0x58], R7 ;  /* 0x00005807ffff99a7 */ /* 0x0005e20008300415 */
[----:B------:R-:W-:Y:S01]  /*5000*/  SYNCS.ARRIVE.TRANS64.RED.A1T0 RZ, [UR33], RZ ;  /* 0x000000ffffff79a7 */ /* 0x000fe20008100421 */
[----:B------:R-:W-:Y:S05]  /*5010*/  BRA.U UP1, `(.L_x_95) ;  /* 0xfffffff5012c7547 */ /* 0x000fea000b83ffff */
[----:B------:R-:W-:-:S04]  /*5020*/  SHF.L.U32 R3, R15, 0x1f, RZ ;  /* 0x0000001f0f037819 */ /* 0x000fc800000006ff */
[----:B------:R-:W3:Y:S02]  /*5030*/  SYNCS.PHASECHK.TRANS64.TRYWAIT P0, [UR21+0x60], R3 ;  /* 0x00006003ff0075a7 */ /* 0x000ee40008001115 */
[----:B---3--:R-:W-:Y:S05]  /*5040*/  @!P0 BRA `(.L_x_96) ;  /* 0x0000004400c48947 */ /* 0x008fea0003800000 */
.L_x_164:
[----:B---3--:R-:W-:-:S07]  /*5050*/  MOV R0, UR21 ;  /* 0x0000001500007c02 */ /* 0x008fce0008000f00 */
.L_x_97:
[----:B---3--:R-:W-:-:S04]  /*5060*/  SHF.L.U32 R3, R15, 0x1f, RZ ;  /* 0x0000001f0f037819 */ /* 0x008fc800000006ff */
[----:B------:R3:W4:Y:S03]  /*5070*/  SYNCS.PHASECHK.TRANS64.TRYWAIT P0, [R0+URZ+0x68], R3 ;  /* 0x00006803000075a7 */ /* 0x00072600080011ff */
[----:B----4-:R-:W-:Y:S05]  /*5080*/  @!P0 NANOSLEEP.SYNCS 0x989680 ;  /* 0x009896800000895d */ /* 0x010fea0003900000 */
[----:B------:R-:W4:Y:S02]  /*5090*/  @!P0 SYNCS.PHASECHK.TRANS64 P0, [R0+URZ+0x68], R3 ;  /* 0x00006803000085a7 */ /* 0x000f2400080010ff */
[----:B-12-4-:R-:W-:Y:S05]  /*50a0*/  @P0 EXIT ;  /* 0x000000000000094d */ /* 0x016fea0003800000 */
[----:B------:R-:W-:Y:S05]  /*50b0*/  BRA `(.L_x_97) ;  /* 0xfffffffc00e87947 */ /* 0x000fea000383ffff */
.L_x_86:
[----:B------:R-:W-:-:S06]  /*50c0*/  UISETP.GE.AND UP0, UPT, UR13, 0x4, UPT ;  /* 0x000000040d00788c */ /* 0x000fcc000bf06270 */
[----:B------:R-:W-:-:S13]  /*50d0*/  PLOP3.LUT P0, PT, PT, PT, UP0, 0x80, 0x8 ;  /* 0x000000000008781c */ /* 0x000fda0003f0f008 */
[----:B------:R-:W-:Y:S05]  /*50e0*/  @!P0 EXIT ;  /* 0x000000000000894d */ /* 0x000fea0003800000 */
[----:B------:R-:W-:Y:S01]  /*50f0*/  BAR.SYNC.DEFER_BLOCKING 0x6, 0xa0 ;  /* 0x0182800000007b1d */ /* 0x000fe20000010000 */
[C---:B------:R-:W-:Y:S01]  /*5100*/  IMAD.SHL.U32 R4, R170.reuse, 0x40, RZ ;  /* 0x00000040aa047824 */ /* 0x040fe200078e00ff */
[C---:B------:R-:W-:Y:S01]  /*5110*/  LOP3.LUT R178, R170.reuse, 0x60, RZ, 0xc0, !PT ;  /* 0x00000060aab27812 */ /* 0x040fe200078ec0ff */
[C---:B------:R-:W-:Y:S01]  /*5120*/  IMAD.SHL.U32 R137, R170.reuse, 0x8, RZ ;  /* 0x00000008aa897824 */ /* 0x040fe200078e00ff */
[C---:B------:R-:W-:Y:S01]  /*5130*/  LOP3.LUT R176, R170.reuse, 0x2, RZ, 0xc0, !PT ;  /* 0x00000002aab07812 */ /* 0x040fe200078ec0ff */
[----:B------:R-:W-:Y:S01]  /*5140*/  IMAD.U32 R69, R170, 0x10000, RZ ;  /* 0x00010000aa457824 */ /* 0x000fe200078e00ff */
[----:B------:R-:W-:Y:S02]  /*5150*/  UMOV UR44, 0x400 ;  /* 0x00000400002c7882 */ /* 0x000fe40000000000 */
[----:B------:R-:W1:Y:S01]  /*5160*/  LDC.64 R156, c[0x0][0x8b0] ;  /* 0x00022c00ff9c7b82 */ /* 0x000e620000000a00 */
[----:B------:R-:W-:Y:S01]  /*5170*/  ULEA UR44, UR48, UR44, 0x18 ;  /* 0x0000002c302c7291 */ /* 0x000fe2000f8ec0ff */
[----:B------:R-:W-:Y:S01]  /*5180*/  LOP3.LUT R6, R4, 0x180, RZ, 0xc0, !PT ;  /* 0x0000018004067812 */ /* 0x000fe200078ec0ff */
[----:B------:R-:W-:Y:S01]  /*5190*/  HFMA2 R68, -RZ, RZ, 0, 0 ;  /* 0x00000000ff447431 */ /* 0x000fe200000001ff */
[----:B------:R-:W-:Y:S01]  /*51a0*/  LOP3.LUT R69, R69, 0x600000, RZ, 0xc0, !PT ;  /* 0x0060000045457812 */ /* 0x000fe200078ec0ff */
[----:B------:R-:W-:Y:S01]  /*51b0*/  UIADD3 UR4, UPT, UPT, UR44, 0x4200, URZ ;  /* 0x000042002c047890 */ /* 0x000fe2000fffe0ff */
[----:B------:R-:W-:Y:S01]  /*51c0*/  LOP3.LUT R137, R6, 0x30, R137, 0xf8, !PT ;  /* 0x0000003006897812 */ /* 0x000fe200078ef889 */
[----:B------:R-:W-:Y:S01]  /*51d0*/  IMAD.MOV.U32 R168, RZ, RZ, RZ ;  /* 0x000000ffffa87224 */ /* 0x000fe200078e00ff */
[----:B------:R-:W2:Y:S01]  /*51e0*/  LDC.64 R138, c[0x0][0x8a8] ;  /* 0x00022a00ff8a7b82 */ /* 0x000ea20000000a00 */
[----:B------:R-:W-:Y:S01]  /*51f0*/  LOP3.LUT R170, R170, 0x4, RZ, 0xc0, !PT ;  /* 0x00000004aaaa7812 */ /* 0x000fe200078ec0ff */
[----:B------:R-:W-:Y:S01]  /*5200*/  IMAD.MOV.U32 R162, RZ, RZ, RZ ;  /* 0x000000ffffa27224 */ /* 0x000fe200078e00ff */
[----:B------:R-:W-:-:S02]  /*5210*/  LOP3.LUT R137, R137, 0x1e40, R4, 0xf8, !PT ;  /* 0x00001e4089897812 */ /* 0x000fc400078ef804 */
[----:B------:R-:W-:Y:S01]  /*5220*/  CS2R R166, SRZ ;  /* 0x0000000000a67805 */ /* 0x000fe2000001ff00 */
[----:B------:R-:W-:Y:S01]  /*5230*/  IMAD.MOV.U32 R165, RZ, RZ, RZ ;  /* 0x000000ffffa57224 */ /* 0x000fe200078e00ff */
[----:B------:R-:W-:Y:S01]  /*5240*/  IADD3 R169, PT, PT, -R170, 0x2, RZ ;  /* 0x00000002aaa97810 */ /* 0x000fe20007ffe1ff */
[----:B------:R-:W-:Y:S01]  /*5250*/  IMAD.MOV R164, RZ, RZ, -R176 ;  /* 0x000000ffffa47224 */ /* 0x000fe200078e0ab0 */
[----:B------:R-:W-:Y:S01]  /*5260*/  IADD3 R171, PT, PT, R137, UR44, RZ ;  /* 0x0000002c89ab7c10 */ /* 0x000fe2000fffe0ff */
[----:B------:R-:W3:Y:S01]  /*5270*/  LDS R0, [UR44+0x130] ;  /* 0x0001302cff007984 */ /* 0x000ee20008000800 */
[----:B------:R-:W-:Y:S01]  /*5280*/  IMAD.MOV R163, RZ, RZ, -R170 ;  /* 0x000000ffffa37224 */ /* 0x000fe200078e0aaa */
[----:B------:R-:W-:Y:S01]  /*5290*/  MOV R177, UR4 ;  /* 0x0000000400b17c02 */ /* 0x000fe20008000f00 */
[----:B------:R-:W4:Y:S01]  /*52a0*/  LDCU UR57, c[0x0][0x370] ;  /* 0x00006e00ff3977ac */ /* 0x000f220008000800 */
[----:B------:R-:W-:Y:S01]  /*52b0*/  VIADD R171, R171, 0x200 ;  /* 0x00000200abab7836 */ /* 0x000fe20000000000 */
[----:B------:R-:W1:Y:S01]  /*52c0*/  LDCU UR43, c[0x0][0xb0c] ;  /* 0x00016180ff2b77ac */ /* 0x000e620008000800 */
[----:B------:R-:W1:Y:S01]  /*52d0*/  LDCU UR39, c[0x0][0xb30] ;  /* 0x00016600ff2777ac */ /* 0x000e620008000800 */
[----:B------:R-:W1:Y:S01]  /*52e0*/  LDCU.64 UR46, c[0x0][0x888] ;  /* 0x00011100ff2e77ac */ /* 0x000e620008000a00 */
[----:B------:R-:W1:Y:S01]  /*52f0*/  LDCU.64 UR40, c[0x0][0xb28] ;  /* 0x00016500ff2877ac */ /* 0x000e620008000a00 */
[----:B------:R-:W1:Y:S01]  /*5300*/  LDCU.64 UR60, c[0x0][0x890] ;  /* 0x00011200ff3c77ac */ /* 0x000e620008000a00 */
[----:B------:R-:W1:Y:S01]  /*5310*/  LDCU.128 UR52, c[0x0][0xb10] ;  /* 0x00016200ff3477ac */ /* 0x000e620008000c00 */
[----:B------:R-:W1:Y:S01]  /*5320*/  LDCU UR56, c[0x0][0x374] ;  /* 0x00006e80ff3877ac */ /* 0x000e620008000800 */
[----:B------:R-:W-:Y:S01]  /*5330*/  UIADD3 UR63, UPT, UPT, UR44, 0x200, URZ ;  /* 0x000002002c3f7890 */ /* 0x000fe2000fffe0ff */
[----:B-1234-:R-:W-:-:S11]  /*5340*/  IMAD.IADD R69, R0, 0x1, R69 ;  /* 0x0000000100457824 */ /* 0x01efd600078e0245 */
.L_x_124:
[C---:B------:R-:W-:Y:S02]  /*5350*/  LEA R3, R162.reuse, UR44, 0x3 ;  /* 0x0000002ca2037c11 */ /* 0x040fe4000f8e18ff */
[----:B------:R-:W-:Y:S02]  /*5360*/  SHF.L.U32 R0, R167, 0x1f, RZ ;  /* 0x0000001fa7007819 */ /* 0x000fe400000006ff */
[----:B------:R-:W-:Y:S02]  /*5370*/  LEA R5, R162, UR44, 0x4 ;  /* 0x0000002ca2057c11 */ /* 0x000fe4000f8e20ff */
[----:B-1----:R-:W1:Y:S02]  /*5380*/  SYNCS.PHASECHK.TRANS64.TRYWAIT P0, [R3+URZ+0x80], R0 ;  /* 0x00008000030075a7 */ /* 0x002e6400080011ff */
[----:B-1----:R-:W-:Y:S05]  /*5390*/  @!P0 BRA `(.L_x_98) ;  /* 0x0000004400088947 */ /* 0x002fea0003800000 */
.L_x_165:
        /* <DEDUP_REMOVED lines=11> */
[----:B------:R-:W-:Y:S01]  /*5450*/  PLOP3.LUT P0, PT, PT, PT, UP1, 0x80, 0x8 ;  /* 0x000000000008781c */ /* 0x000fe20003f0f018 */
[----:B------:R-:W-:Y:S11]  /*5460*/  UP2UR UR45, UPR, URZ, 0x2 ;  /* 0x00000002ff2d7883 */ /* 0x000ff60008000000 */
[----:B------:R-:W-:Y:S01]  /*5470*/  @!UPT UIADD3 URZ, UPT, UPT, URZ, URZ, URZ ;  /* 0x000000fffffff290 */ /* 0x000fe2000fffe0ff */
[----:B-1----:R-:W-:Y:S02]  /*5480*/  @P0 SHF.R.U32.HI R0, RZ, 0x10, R5 ;  /* 0x00000010ff000819 */ /* 0x002fe40000011605 */
        /* <DEDUP_REMOVED lines=12> */
[----:B------:R-:W2:Y:S01]  /*5550*/  LDCU UR12, c[0x0][0xb20] ;  /* 0x00016400ff0c77ac */ /* 0x000ea20008000800 */
[----:B------:R-:W-:Y:S02]  /*5560*/  UIMAD.WIDE.U32 UR4, UR56, UR55, URZ ;  /* 0x00000037380472a5 */ /* 0x000fe4000f8e00ff */
[----:B------:R-:W-:Y:S02]  /*5570*/  UIMAD.WIDE.U32 UR6, UR57, UR52, URZ ;  /* 0x00000034390672a5 */ /* 0x000fe4000f8e00ff */
[----:B------:R-:W-:Y:S02]  /*5580*/  UISETP.NE.AND UP0, UPT, UR54, 0x1, UPT ;  /* 0x000000013600788c */ /* 0x000fe4000bf05270 */
[----:B------:R-:W-:Y:S02]  /*5590*/  UIMAD.WIDE.U32 UR8, UR37, UR55, URZ ;  /* 0x00000037250872a5 */ /* 0x000fe4000f8e00ff */
[----:B------:R-:W-:Y:S02]  /*55a0*/  UIMAD.WIDE.U32 UR10, UR38, UR52, URZ ;  /* 0x00000034260a72a5 */ /* 0x000fe4000f8e00ff */
[----:B------:R-:W-:Y:S02]  /*55b0*/  UISETP.NE.AND UP1, UPT, UR43, 0x1, UPT ;  /* 0x000000012b00788c */ /* 0x000fe4000bf25270 */
[----:B------:R-:W-:Y:S01]  /*55c0*/  UISETP.NE.AND UP2, UPT, UR42, 0x1, UPT ;  /* 0x000000012a00788c */ /* 0x000fe2000bf45270 */
[----:B------:R-:W-:Y:S02]  /*55d0*/  UMOV UR4, UR5 ;  /* 0x0000000500047c82 */ /* 0x000fe40008000000 */
[----:B--2---:R-:W-:Y:S03]  /*55e0*/  USHF.R.U32.HI UR5, URZ, UR12, UR4 ;  /* 0x0000000cff057299 */ /* 0x004fe60008011604 */
[----:B------:R-:W-:Y:S02]  /*55f0*/  UMOV UR4, UR7 ;  /* 0x0000000700047c82 */ /* 0x000fe40008000000 */
[----:B------:R-:W-:Y:S02]  /*5600*/  USHF.R.U32.HI UR7, URZ, UR53, UR4 ;  /* 0x00000035ff077299 */ /* 0x000fe40008011604 */
[----:B------:R-:W-:Y:S02]  /*5610*/  USEL UR4, UR56, UR5, !UP0 ;  /* 0x0000000538047287 */ /* 0x000fe4000c000000 */
[----:B------:R-:W-:Y:S01]  /*5620*/  USEL UR7, UR57, UR7, !UP1 ;  /* 0x0000000739077287 */ /* 0x000fe2000c800000 */
[----:B------:R-:W-:Y:S01]  /*5630*/  UMOV UR5, UR9 ;  /* 0x0000000900057c82 */ /* 0x000fe20008000000 */
[----:B------:R-:W-:Y:S02]  /*5640*/  UIMAD.WIDE.U32 UR8, UR4, UR40, URZ ;  /* 0x00000028040872a5 */ /* 0x000fe4000f8e00ff */
[----:B------:R-:W-:Y:S03]  /*5650*/  USHF.R.U32.HI UR6, URZ, UR12, UR5 ;  /* 0x0000000cff067299 */ /* 0x000fe60008011605 */
[----:B------:R-:W-:Y:S01]  /*5660*/  UMOV UR5, UR11 ;  /* 0x0000000b00057c82 */ /* 0x000fe20008000000 */
[----:B------:R-:W-:Y:S02]  /*5670*/  UIMAD.WIDE.U32 UR10, UR7, UR40, URZ ;  /* 0x00000028070a72a5 */ /* 0x000fe4000f8e00ff */
[----:B------:R-:W-:Y:S02]  /*5680*/  USHF.R.U32.HI UR12, URZ, UR53, UR5 ;  /* 0x00000035ff0c7299 */ /* 0x000fe40008011605 */
[----:B------:R-:W-:Y:S01]  /*5690*/  USEL UR6, UR37, UR6, !UP0 ;  /* 0x0000000625067287 */ /* 0x000fe2000c000000 */
[----:B------:R-:W-:Y:S02]  /*56a0*/  UMOV UR5, UR9 ;  /* 0x0000000900057c82 */ /* 0x000fe40008000000 */
[----:B------:R-:W-:Y:S01]  /*56b0*/  UMOV UR10, UR11 ;  /* 0x0000000b000a7c82 */ /* 0x000fe20008000000 */
[----:B------:R-:W-:Y:S02]  /*56c0*/  @UP2 USHF.R.U32.HI UR4, URZ, UR41, UR5 ;  /* 0x00000029ff042299 */ /* 0x000fe40008011605 */
[----:B------:R-:W-:Y:S02]  /*56d0*/  @UP2 USHF.R.U32.HI UR7, URZ, UR41, UR10 ;  /* 0x00000029ff072299 */ /* 0x000fe4000801160a */
[----:B------:R-:W-:Y:S02]  /*56e0*/  UIMAD UR4, UR42, UR4, URZ ;  /* 0x000000042a0472a4 */ /* 0x000fe4000f8e02ff */
[----:B------:R-:W-:Y:S02]  /*56f0*/  UIMAD.WIDE.U32 UR10, UR6, UR40, URZ ;  /* 0x00000028060a72a5 */ /* 0x000fe4000f8e00ff */
[----:B------:R-:W-:Y:S02]  /*5700*/  USEL UR5, UR38, UR12, !UP1 ;  /* 0x0000000c26057287 */ /* 0x000fe4000c800000 */
[----:B------:R-:W-:Y:S02]  /*5710*/  UIMAD UR8, UR42, UR7, URZ ;  /* 0x000000072a0872a4 */ /* 0x000fe4000f8e02ff */
[----:B------:R-:W-:Y:S03]  /*5720*/  UISETP.GE.AND UP0, UPT, UR6, UR4, UPT ;  /* 0x000000040600728c */ /* 0x000fe6000bf06270 */
[----:B------:R-:W-:Y:S01]  /*5730*/  UMOV UR4, UR11 ;  /* 0x0000000b00047c82 */ /* 0x000fe20008000000 */
[----:B------:R-:W-:Y:S02]  /*5740*/  UISETP.GE.OR UP0, UPT, UR5, UR8, UP0 ;  /* 0x000000080500728c */ /* 0x000fe40008706670 */
[----:B------:R-:W-:Y:S02]  /*5750*/  USHF.R.U32.HI UR4, URZ, UR41, UR4 ;  /* 0x00000029ff047299 */ /* 0x000fe40008011604 */
[----:B------:R-:W-:Y:S02]  /*5760*/  UIMAD.WIDE.U32 UR8, UR5, UR40, URZ ;  /* 0x00000028050872a5 */ /* 0x000fe4000f8e00ff */
[----:B------:R-:W-:Y:S02]  /*5770*/  USEL UR11, UR6, UR4, !UP2 ;  /* 0x00000004060b7287 */ /* 0x000fe4000d000000 */
[----:B------:R-:W-:Y:S02]  /*5780*/  UIADD3 UR8, UPT, UPT, -UR5, URZ, URZ ;  /* 0x000000ff05087290 */ /* 0x000fe4000fffe1ff */
[----:B------:R-:W-:Y:S01]  /*5790*/  UIADD3 UR10, UPT, UPT, -UR11, URZ, URZ ;  /* 0x000000ff0b0a7290 */ /* 0x000fe2000fffe1ff */
[----:B------:R-:W-:Y:S01]  /*57a0*/  @!UP0 UMOV UR4, UR9 ;  /* 0x0000000900048c82 */ /* 0x000fe20008000000 */
[----:B------:R-:W-:Y:S02]  /*57b0*/  UIADD3 UR9, UPT, UPT, -UR6, URZ, URZ ;  /* 0x000000ff06097290 */ /* 0x000fe4000fffe1ff */
[----:B------:R-:W-:Y:S02]  /*57c0*/  @!UP0 USHF.R.U32.HI UR4, URZ, UR41, UR4 ;  /* 0x00000029ff048299 */ /* 0x000fe40008011604 */
[----:B------:R-:W-:Y:S02]  /*57d0*/  UIMAD UR10, UR42, UR10, UR6 ;  /* 0x0000000a2a0a72a4 */ /* 0x000fe4000f8e0206 */
[----:B------:R-:W-:Y:S04]  /*57e0*/  @!UP0 USEL UR4, UR5, UR4, !UP2 ;  /* 0x0000000405048287 */ /* 0x000fe8000d000000 */
[----:B------:R-:W-:Y:S02]  /*57f0*/  @!UP0 UIMAD UR10, UR7, UR10, UR4 ;  /* 0x0000000a070a82a4 */ /* 0x000fe4000f8e0204 */
[----:B------:R-:W-:Y:S02]  /*5800*/  @!UP0 UIADD3 UR11, UPT, UPT, UR11, -UR4, URZ ;  /* 0x800000040b0b8290 */ /* 0x000fe4000fffe0ff */
[----:B------:R-:W-:Y:S02]  /*5810*/  UIMAD UR7, UR43, UR8, UR38 ;  /* 0x000000082b0772a4 */ /* 0x000fe4000f8e0226 */
[----:B------:R-:W-:Y:S02]  /*5820*/  @!UP0 UIMAD UR6, UR11, UR42, UR5 ;  /* 0x0000002a0b0682a4 */ /* 0x000fe4000f8e0205 */
[----:B------:R-:W-:Y:S01]  /*5830*/  UIMAD UR4, UR54, UR9, UR37 ;  /* 0x00000009360472a4 */ /* 0x000fe2000f8e0225 */
[----:B------:R-:W-:Y:S02]  /*5840*/  @!UP0 UMOV UR5, UR10 ;  /* 0x0000000a00058c82 */ /* 0x000fe40008000000 */
[----:B------:R-:W-:Y:S02]  /*5850*/  UIMAD UR38, UR5, UR43, UR7 ;  /* 0x0000002b052672a4 */ /* 0x000fe4000f8e0207 */
[----:B------:R-:W-:Y:S11]  /*5860*/  UIMAD UR37, UR6, UR54, UR4 ;  /* 0x00000036062572a4 */ /* 0x000ff6000f8e0204 */
[----:B------:R-:W-:Y:S01]  /*5870*/  @!UPT UIADD3 URZ, UPT, UPT, URZ, URZ, URZ ;  /* 0x000000fffffff290 */ /* 0x000fe2000fffe0ff */
.L_x_99:
[----:B------:R-:W-:Y:S01]  /*5880*/  UISETP.NE.AND UP0, UPT, UR39, 0x1, UPT ;  /* 0x000000012700788c */ /* 0x000fe2000bf05270 */
[----:B------:R-:W-:Y:S01]  /*5890*/  IADD3 R162, PT, PT, R162, 0x1, RZ ;  /* 0x00000001a2a27810 */ /* 0x000fe20007ffe0ff */
[----:B------:R-:W-:Y:S02]  /*58a0*/  USHF.L.U32 UR50, UR16, 0x7, URZ ;  /* 0x0000000710327899 */ /* 0x000fe400080006ff */
[----:B------:R-:W-:Y:S07]  /*58b0*/  USHF.L.U32 UR49, UR20, 0x7, URZ ;  /* 0x0000000714317899 */ /* 0x000fee00080006ff */
[----:B------:R-:W2:Y:S01]  /*58c0*/  @!UP0 LDCU.128 UR12, c[0x0][0xb10] ;  /* 0x00016200ff0c87ac */ /* 0x000ea20008000c00 */
[----:B------:R-:W3:Y:S01]  /*58d0*/  @!UP0 LDCU UR5, c[0x0][0xb0c] ;  /* 0x00016180ff0587ac */ /* 0x000ee20008000800 */
[----:B------:R-:W4:Y:S01]  /*58e0*/  @!UP0 LDCU UR10, c[0x0][0xb20] ;  /* 0x00016400ff0a87ac */ /* 0x000f220008000800 */
[----:B--2---:R-:W-:Y:S02]  /*58f0*/  UIMAD.WIDE.U32 UR8, UR38, UR12, URZ ;  /* 0x0000000c260872a5 */ /* 0x004fe4000f8e00ff */
[----:B------:R-:W-:Y:S02]  /*5900*/  UIMAD.WIDE.U32 UR6, UR37, UR15, URZ ;  /* 0x0000000f250672a5 */ /* 0x000fe4000f8e00ff */
[----:B------:R-:W-:Y:S03]  /*5910*/  @!UP0 UISETP.NE.AND UP1, UPT, UR14, 0x1, UPT ;  /* 0x000000010e00888c */ /* 0x000fe6000bf25270 */
[----:B------:R-:W-:Y:S01]  /*5920*/  @!UP0 UMOV UR4, UR9 ;  /* 0x0000000900048c82 */ /* 0x000fe20008000000 */
[----:B---3--:R-:W-:Y:S02]  /*5930*/  @!UP0 UISETP.NE.AND UP2, UPT, UR5, 0x1, UPT ;  /* 0x000000010500888c */ /* 0x008fe4000bf45270 */
[----:B------:R-:W-:Y:S01]  /*5940*/  @!UP0 USHF.R.U32.HI UR4, URZ, UR13, UR4 ;  /* 0x0000000dff048299 */ /* 0x000fe20008011604 */
[----:B------:R-:W-:Y:S02]  /*5950*/  @!UP0 UMOV UR6, UR7 ;  /* 0x0000000700068c82 */ /* 0x000fe40008000000 */
[----:B----4-:R-:W-:Y:S02]  /*5960*/  @!UP0 USHF.R.U32.HI UR6, URZ, UR10, UR6 ;  /* 0x0000000aff068299 */ /* 0x010fe40008011606 */
[----:B------:R-:W-:Y:S02]  /*5970*/  @!UP0 USEL UR7, UR38, UR4, !UP2 ;  /* 0x0000000426078287 */ /* 0x000fe4000d000000 */
[----:B------:R-:W-:Y:S04]  /*5980*/  @!UP0 USEL UR6, UR37, UR6, !UP1 ;  /* 0x0000000625068287 */ /* 0x000fe8000c800000 */
[----:B------:R-:W-:Y:S02]  /*5990*/  @!UP0 UIADD3 UR4, UPT, UPT, -UR7, UR6, URZ ;  /* 0x0000000607048290 */ /* 0x000fe4000fffe1ff */
[----:B------:R-:W-:Y:S02]  /*59a0*/  @!UP0 UIADD3 UR6, UPT, UPT, UR7, -UR6, URZ ;  /* 0x8000000607068290 */ /* 0x000fe4000fffe0ff */
[----:B------:R-:W-:Y:S02]  /*59b0*/  @!UP0 UIMAD UR38, UR4, UR5, UR38 ;  /* 0x00000005042682a4 */ /* 0x000fe4000f8e0226 */
[----:B------:R-:W-:Y:S02]  /*59c0*/  @!UP0 UIMAD UR37, UR6, UR14, UR37 ;  /* 0x0000000e062582a4 */ /* 0x000fe4000f8e0225 */
[----:B------:R-:W-:Y:S09]  /*59d0*/  ULOP3.LUT UP0, URZ, UR63, 0x1b0, URZ, 0xc0, !UPT ;  /* 0x000001b03fff7892 */ /* 0x000ff2000f80c0ff */
[----:B------:R-:W-:Y:S05]  /*59e0*/  BRA.U !UP0, `(.L_x_100) ;  /* 0x0000000108407547 */ /* 0x000fea000b800000 */
[----:B------:R-:W2:Y:S01]  /*59f0*/  LDCU.64 UR8, c[0x4][0x80] ;  /* 0x01001000ff0877ac */ /* 0x000ea20008000a00 */
[----:B------:R-:W-:Y:S01]  /*5a00*/  MOV R3, 0x0 ;  /* 0x0000000000037802 */ /* 0x000fe20000000f00 */
[----:B------:R-:W-:Y:S02]  /*5a10*/  HFMA2 R12, -RZ, RZ, 0, 5.9604644775390625e-08 ;  /* 0x00000001ff0c7431 */ /* 0x000fe400000001ff */
[----:B------:R-:W-:Y:S02]  /*5a20*/  IMAD.MOV.U32 R8, RZ, RZ, 0x70 ;  /* 0x00000070ff087424 */ /* 0x000fe400078e00ff */
[----:B------:R-:W-:Y:S01]  /*5a30*/  IMAD.MOV.U32 R13, RZ, RZ, RZ ;  /* 0x000000ffff0d7224 */ /* 0x000fe200078e00ff */
[----:B------:R-:W3:Y:S01]  /*5a40*/  LDCU.64 UR6, c[0x4][0x88] ;  /* 0x01001100ff0677ac */ /* 0x000ee20008000a00 */
[----:B------:R-:W4:Y:S01]  /*5a50*/  LDC.64 R2, c[0x4][R3] ;  /* 0x0100000003027b82 */ /* 0x000f220000000a00 */
[----:B------:R-:W1:Y:S01]  /*5a60*/  LDCU.64 UR4, c[0x4][0x8] ;  /* 0x01000100ff0477ac */ /* 0x000e620008000a00 */
[----:B--2---:R-:W-:Y:S01]  /*5a70*/  MOV R5, UR9 ;  /* 0x0000000900057c02 */ /* 0x004fe20008000f00 */
[----:B------:R-:W-:Y:S01]  /*5a80*/  IMAD.U32 R4, RZ, RZ, UR8 ;  /* 0x00000008ff047e24 */ /* 0x000fe2000f8e00ff */
[----:B---3--:R-:W-:Y:S01]  /*5a90*/  MOV R7, UR7 ;  /* 0x0000000700077c02 */ /* 0x008fe20008000f00 */
[----:B------:R-:W-:Y:S01]  /*5aa0*/  IMAD.U32 R6, RZ, RZ, UR6 ;  /* 0x00000006ff067e24 */ /* 0x000fe2000f8e00ff */
[----:B-1----:R-:W-:Y:S01]  /*5ab0*/  MOV R11, UR5 ;  /* 0x00000005000b7c02 */ /* 0x002fe20008000f00 */
[----:B------:R-:W-:Y:S02]  /*5ac0*/  IMAD.U32 R10, RZ, RZ, UR4 ;  /* 0x00000004ff0a7e24 */ /* 0x000fe4000f8e00ff */
[----:B------:R-:W-:Y:S07]  /*5ad0*/  LEPC R20, `(.L_x_100) ;  /* 0x000000001014794e */ /* 0x000fee0000000000 */
[----:B----45:R-:W-:Y:S05]  /*5ae0*/  CALL.ABS.NOINC R2 ;  /* 0x0000000002007343 */ /* 0x030fea0003c00000 */
.L_x_100:
[----:B------:R-:W-:Y:S01]  /*5af0*/  LOP3.LUT P0, RZ, R177, 0x1b0, RZ, 0xc0, !PT ;  /* 0x000001b0b1ff7812 */ /* 0x000fe2000780c0ff */
[----:B------:R-:W-:Y:S11]  /*5b00*/  BSSY.RECONVERGENT B6, `(.L_x_101) ;  /* 0x0000013000067945 */ /* 0x000ff60003800200 */
[----:B------:R-:W-:Y:S01]  /*5b10*/  @!UPT UIADD3 URZ, UPT, UPT, URZ, URZ, URZ ;  /* 0x000000fffffff290 */ /* 0x000fe2000fffe0ff */
[----:B------:R-:W-:Y:S05]  /*5b20*/  @!P0 BRA `(.L_x_102) ;  /* 0x0000000000408947 */ /* 0x000fea0003800000 */
        /* <DEDUP_REMOVED lines=16> */
.L_x_102:
[----:B------:R-:W-:Y:S05]  /*5c30*/  BSYNC.RECONVERGENT B6 ;  /* 0x0000000000067941 */ /* 0x000fea0003800200 */
.L_x_101:
[----:B------:R-:W-:Y:S01]  /*5c40*/  R2UR UR4, R160 ;  /* 0x00000000a00472ca */ /* 0x000fe200000e0000 */
[----:B------:R-:W-:Y:S01]  /*5c50*/  UISETP.NE.U32.AND UP0, UPT, UR60, URZ, UPT ;  /* 0x000000ff3c00728c */ /* 0x000fe2000bf05070 */
[----:B------:R-:W-:Y:S02]  /*5c60*/  ISETP.NE.U32.AND P4, PT, R156, RZ, PT ;  /* 0x000000ff9c00720c */ /* 0x000fe40003f85070 */
[----:B------:R-:W-:Y:S01]  /*5c70*/  ISETP.NE.U32.AND P2, PT, RZ, UR46, PT ;  /* 0x0000002eff007c0c */ /* 0x000fe2000bf45070 */
[----:B------:R-:W-:Y:S01]  /*5c80*/  UISETP.NE.AND.EX UP1, UPT, UR61, URZ, UPT, UP0 ;  /* 0x000000ff3d00728c */ /* 0x000fe2000bf25300 */
[----:B------:R-:W-:Y:S01]  /*5c90*/  ISETP.NE.AND.EX P4, PT, R157, RZ, PT, P4 ;  /* 0x000000ff9d00720c */ /* 0x000fe20003f85340 */
[----:B------:R-:W-:Y:S01]  /*5ca0*/  UPLOP3.LUT UP0, UPT, UPT, UPT, UPT, 0x40, 0x4 ;  /* 0x000000000004789c */ /* 0x000fe20003f0e870 */
[----:B------:R-:W-:Y:S05]  /*5cb0*/  ISETP.NE.AND.EX P2, PT, RZ, UR47, PT, P2 ;  /* 0x0000002fff007c0c */ /* 0x000fea000bf45320 */
[----:B------:R-:W-:Y:S06]  /*5cc0*/  UISETP.NE.AND UP2, UPT, UR4, URZ, UPT ;  /* 0x000000ff0400728c */ /* 0x000fec000bf45270 */
[----:B------:R-:W-:Y:S05]  /*5cd0*/  PLOP3.LUT P1, PT, PT, PT, UP2, 0x80, 0x8 ;  /* 0x000000000008781c */ /* 0x000fea0003f2f028 */
[----:B------:R-:W-:Y:S06]  /*5ce0*/  @UP2 UPLOP3.LUT UP0, UPT, UPT, UPT, UP1, 0x80, 0x8 ;  /* 0x000000000008289c */ /* 0x000fec0003f0f010 */
[----:B------:R-:W-:Y:S01]  /*5cf0*/  PLOP3.LUT P0, PT, PT, PT, UP0, 0x80, 0x8 ;  /* 0x000000000008781c */ /* 0x000fe20003f0f008 */
[----:B------:R-:W-:Y:S01]  /*5d00*/  @!UPT UIADD3 URZ, UPT, UPT, URZ, URZ, URZ ;  /* 0x000000fffffff290 */ /* 0x000fe2000fffe0ff */
[----:B------:R-:W-:Y:S11]  /*5d10*/  BRA.U !UP1, `(.L_x_103) ;  /* 0x00000001093c7547 */ /* 0x000ff6000b800000 */
[----:B------:R-:W-:Y:S01]  /*5d20*/  UISETP.NE.U32.AND UP0, UPT, UR46, URZ, UPT ;  /* 0x000000ff2e00728c */ /* 0x000fe2000bf05070 */
[----:B-1----:R-:W-:Y:S01]  /*5d30*/  HFMA2 R0, -RZ, RZ, 0, 5.9604644775390625e-08 ;  /* 0x00000001ff007431 */ /* 0x002fe200000001ff */
[----:B------:R-:W1:Y:S01]  /*5d40*/  LDCU.64 UR8, c[0x0][0x358] ;  /* 0x00006b00ff0877ac */ /* 0x000e620008000a00 */
[----:B------:R-:W-:Y:S01]  /*5d50*/  IMAD.MOV.U32 R158, RZ, RZ, 0x1 ;  /* 0x00000001ff9e7424 */ /* 0x000fe200078e00ff */
[----:B------:R-:W-:Y:S06]  /*5d60*/  UISETP.NE.AND.EX UP0, UPT, UR47, URZ, UPT, UP0 ;  /* 0x000000ff2f00728c */ /* 0x000fec000bf05300 */
[----:B------:R-:W-:Y:S05]  /*5d70*/  PLOP3.LUT P3, PT, PT, PT, UP0, 0x80, 0x8 ;  /* 0x000000000008781c */ /* 0x000fea0003f6f008 */
[----:B------:R-:W2:Y:S01]  /*5d80*/  @UP0 LDCU.64 UR4, c[0x0][0x888] ;  /* 0x00011100ff0407ac */ /* 0x000ea20008000a00 */
[----:B------:R-:W-:Y:S07]  /*5d90*/  @UP0 UIMAD UR6, UR36, UR60, URZ ;  /* 0x0000003c240602a4 */ /* 0x000fee000f8e02ff */
[----:B------:R-:W-:Y:S01]  /*5da0*/  @!P3 PRMT R158, R0, 0x7610, R158 ;  /* 0x00007610009eb816 */ /* 0x000fe2000000009e */
[----:B--2---:R-:W-:Y:S06]  /*5db0*/  @UP0 UIMAD.WIDE UR4, UR6, 0x4, UR4 ;  /* 0x00000004060408a5 */ /* 0x004fec000f8e0204 */
[----:B------:R-:W-:Y:S01]  /*5dc0*/  IMAD.U32 R2, RZ, RZ, UR4 ;  /* 0x00000004ff027e24 */ /* 0x000fe2000f8e00ff */
[----:B------:R-:W-:Y:S04]  /*5dd0*/  MOV R3, UR5 ;  /* 0x0000000500037c02 */ /* 0x000fe80008000f00 */
[----:B------:R-:W2:Y:S01]  /*5de0*/  @!UP0 LDCU UR4, c[0x0][0x880] ;  /* 0x00011000ff0487ac */ /* 0x000ea20008000800 */
[----:B-1---5:R3:W5:Y:S02]  /*5df0*/  @P3 LDG.E R73, desc[UR8][R2.64] ;  /* 0x0000000802493981 */ /* 0x022764000c1e1900 */
[----:B--23--:R-:W-:Y:S02]  /*5e00*/  @!P3 IMAD.U32 R73, RZ, RZ, UR4 ;  /* 0x00000004ff49be24 */ /* 0x00cfe4000f8e00ff */
.L_x_103:
[----:B------:R-:W-:Y:S05]  /*5e10*/  @!P4 BRA `(.L_x_104) ;  /* 0x000000000024c947 */ /* 0x000fea0003800000 */
[----:B------:R-:W-:Y:S01]  /*5e20*/  ISETP.NE.U32.AND P3, PT, R138, RZ, PT ;  /* 0x000000ff8a00720c */ /* 0x000fe20003f65070 */
[----:B------:R-:W2:Y:S03]  /*5e30*/  LDCU.64 UR4, c[0x0][0x358] ;  /* 0x00006b00ff0477ac */ /* 0x000ea60008000a00 */
[----:B------:R-:W-:Y:S11]  /*5e40*/  ISETP.NE.AND.EX P3, PT, R139, RZ, PT, P3 ;  /* 0x000000ff8b00720c */ /* 0x000ff60003f65330 */
[----:B------:R-:W-:Y:S02]  /*5e50*/  @!UPT UIADD3 URZ, UPT, UPT, URZ, URZ, URZ ;  /* 0x000000fffffff290 */ /* 0x000fe4000fffe0ff */
[----:B------:R-:W3:Y:S01]  /*5e60*/  @P3 LDC.64 R2, c[0x0][0x8a8] ;  /* 0x00022a00ff023b82 */ /* 0x000ee20000000a00 */
[----:B-1----:R-:W-:Y:S04]  /*5e70*/  @P3 IMAD R0, R156, UR36, RZ ;  /* 0x000000249c003c24 */ /* 0x002fe8000f8e02ff */
[----:B---3--:R-:W-:Y:S05]  /*5e80*/  @P3 IMAD.WIDE R2, R0, 0x4, R2 ;  /* 0x0000000400023825 */ /* 0x008fea00078e0202 */
[----:B--2--5:R2:W5:Y:S02]  /*5e90*/  @P3 LDG.E R70, desc[UR4][R2.64] ;  /* 0x0000000402463981 */ /* 0x024564000c1e1900 */
[----:B--2---:R-:W3:Y:S02]  /*5ea0*/  @!P3 LDC R70, c[0x0][0x8a0] ;  /* 0x00022800ff46bb82 */ /* 0x004ee40000000800 */
.L_x_104:
[----:B-----5:R-:W-:Y:S01]  /*5eb0*/  FSETP.NEU.AND P4, PT, R73, RZ, PT ;  /* 0x000000ff4900720b */ /* 0x020fe20003f8d000 */
[----:B------:R-:W-:Y:S01]  /*5ec0*/  BSSY B1, `(.L_x_105) ;  /* 0x0000047000017945 */ /* 0x000fe20003800000 */
[----:B------:R-:W-:Y:S01]  /*5ed0*/  SEL R5, RZ, 0xffffffff, P2 ;  /* 0xffffffffff057807 */ /* 0x000fe20001000000 */
[----:B------:R-:W-:Y:S01]  /*5ee0*/  IMAD.MOV.U32 R186, RZ, RZ, 0x1 ;  /* 0x00000001ffba7424 */ /* 0x000fe200078e00ff */
[----:B------:R-:W-:Y:S01]  /*5ef0*/  LOP3.LUT P3, RZ, R158, 0xff, RZ, 0xc0, !PT ;  /* 0x000000ff9eff7812 */ /* 0x000fe2000786c0ff */
[----:B------:R-:W-:Y:S01]  /*5f00*/  IMAD R71, R68, 0x80, R69 ;  /* 0x0000008044477824 */ /* 0x000fe200078e0245 */
[----:B-1----:R-:W-:Y:S02]  /*5f10*/  @P1 SEL R0, RZ, 0xffffffff, P4 ;  /* 0xffffffffff001807 */ /* 0x002fe40002000000 */
[----:B------:R-:W-:Y:S02]  /*5f20*/  CS2R R154, SRZ ;  /* 0x00000000009a7805 */ /* 0x000fe4000001ff00 */
[----:B------:R-:W-:Y:S02]  /*5f30*/  LEA R3, R166, UR44, 0x3 ;  /* 0x0000002ca6037c11 */ /* 0x000fe4000f8e18ff */
[----:B------:R-:W-:Y:S02]  /*5f40*/  CS2R R152, SRZ ;  /* 0x0000000000987805 */ /* 0x000fe4000001ff00 */
[----:B------:R-:W-:Y:S02]  /*5f50*/  @P0 SEL R0, R5, R0, !P3 ;  /* 0x0000000005000207 */ /* 0x000fe40005800000 */
[----:B------:R-:W-:Y:S02]  /*5f60*/  CS2R R150, SRZ ;  /* 0x0000000000967805 */ /* 0x000fe4000001ff00 */
[----:B------:R-:W-:Y:S02]  /*5f70*/  LEA R161, R68, UR44, 0x3 ;  /* 0x0000002c44a17c11 */ /* 0x000fe4000f8e18ff */
[----:B------:R-:W-:Y:S02]  /*5f80*/  CS2R R148, SRZ ;  /* 0x0000000000947805 */ /* 0x000fe4000001ff00 */
[----:B------:R-:W-:Y:S02]  /*5f90*/  @P1 LOP3.LUT R0, R0, 0x1, RZ, 0xc0, !PT ;  /* 0x0000000100001812 */ /* 0x000fe400078ec0ff */
[----:B------:R-:W-:Y:S02]  /*5fa0*/  CS2R R146, SRZ ;  /* 0x0000000000927805 */ /* 0x000fe4000001ff00 */
[----:B------:R-:W-:Y:S02]  /*5fb0*/  SHF.L.U32 R4, R168, 0x1f, RZ ;  /* 0x0000001fa8047819 */ /* 0x000fe400000006ff */
[----:B------:R-:W-:Y:S02]  /*5fc0*/  CS2R R144, SRZ ;  /* 0x0000000000907805 */ /* 0x000fe4000001ff00 */
[----:B------:R-:W-:Y:S02]  /*5fd0*/  ISETP.NE.U32.OR P6, PT, R0, 0x1, !P1 ;  /* 0x000000010000780c */ /* 0x000fe40004fc5470 */
[----:B------:R-:W-:Y:S02]  /*5fe0*/  CS2R R142, SRZ ;  /* 0x00000000008e7805 */ /* 0x000fe4000001ff00 */
[----:B------:R-:W-:Y:S02]  /*5ff0*/  PLOP3.LUT P2, PT, PT, PT, UP1, 0x80, 0x8 ;  /* 0x000000000008781c */ /* 0x000fe40003f4f018 */
[----:B------:R-:W-:Y:S02]  /*6000*/  CS2R R140, SRZ ;  /* 0x00000000008c7805 */ /* 0x000fe4000001ff00 */
[----:B------:R-:W-:Y:S02]  /*6010*/  SEL R0, RZ, 0xffffffff, P4 ;  /* 0xffffffffff007807 */ /* 0x000fe40002000000 */
[----:B------:R-:W-:Y:S03]  /*6020*/  P2R R172, PR, RZ, 0x40 ;  /* 0x00000040ffac7803 */ /* 0x000fe60000000000 */
[----:B------:R-:W-:Y:S04]  /*6030*/  @P6 SHF.L.U32 R2, R165, 0x1f, RZ ;  /* 0x0000001fa5026819 */ /* 0x000fe800000006ff */
[----:B------:R-:W-:Y:S01]  /*6040*/  @P2 SEL R0, R5, R0, !P3 ;  /* 0x0000000005002207 */ /* 0x000fe20005800000 */
[----:B------:R-:W1:Y:S03]  /*6050*/  @P6 SYNCS.PHASECHK.TRANS64.TRYWAIT P1, [R3+URZ+0x50], R2 ;  /* 0x00005002030065a7 */ /* 0x000e6600080211ff */
[----:B------:R-:W-:Y:S04]  /*6060*/  LOP3.LUT R0, R0, 0x1, RZ, 0xc0, !PT ;  /* 0x0000000100007812 */ /* 0x000fe800078ec0ff */
[----:B------:R-:W-:Y:S04]  /*6070*/  ISETP.NE.U32.AND P5, PT, R0, 0x1, PT ;  /* 0x000000010000780c */ /* 0x000fe80003fa5070 */
[----:B------:R-:W-:Y:S01]  /*6080*/  P2R R187, PR, RZ, 0x20 ;  /* 0x00000020ffbb7803 */ /* 0x000fe20000000000 */
[----:B------:R2:W4:Y:S01]  /*6090*/  SYNCS.PHASECHK.TRANS64.TRYWAIT P0, [R161+URZ+0xa0], R4 ;  /* 0x0000a004a10075a7 */ /* 0x00052200080011ff */
[----:B-1----:R-:W-:Y:S01]  /*60a0*/  @P6 SEL R186, RZ, 0x1, !P1 ;  /* 0x00000001ffba6807 */ /* 0x002fe20004800000 */
[----:B--2---:R-:W-:Y:S06]  /*60b0*/  @!P6 BRA `(.L_x_106) ;  /* 0x00000000009ce947 */ /* 0x004fec0003800000 */
[----:B------:R-:W-:Y:S01]  /*60c0*/  @P5 IMAD R7, R166, 0x2000, R171 ;  /* 0x00002000a6075824 */ /* 0x000fe200078e02ab */
[----:B------:R-:W1:Y:S01]  /*60d0*/  S2R R0, SR_CgaCtaId ;  /* 0x0000000000007919 */ /* 0x000e620000008800 */
[----:B------:R-:W-:Y:S01]  /*60e0*/  ISETP.NE.AND P1, PT, R186, RZ, PT ;  /* 0x000000ffba00720c */ /* 0x000fe20003f25270 */
[----:B------:R-:W-:Y:S01]  /*60f0*/  BSSY B0, `(.L_x_107) ;  /* 0x0000010000007945 */ /* 0x000fe20003800000 */
[--C-:B------:R-:W-:Y:S01]  /*6100*/  @P5 IMAD R8, R176, -0x10, R7.reuse ;  /* 0xfffffff0b0085824 */ /* 0x100fe200078e0207 */
[----:B------:R-:W-:Y:S01]  /*6110*/  CS2R R142, SRZ ;  /* 0x00000000008e7805 */ /* 0x000fe2000001ff00 */
[----:B------:R-:W-:Y:S01]  /*6120*/  @P5 IMAD R6, R170, -0x10, R7 ;  /* 0xfffffff0aa065824 */ /* 0x000fe200078e0207 */
[----:B------:R-:W-:Y:S01]  /*6130*/  CS2R R140, SRZ ;  /* 0x00000000008c7805 */ /* 0x000fe2000001ff00 */
[----:B------:R-:W-:Y:S01]  /*6140*/  @P5 IMAD R5, R169, 0x10, R8 ;  /* 0x00000010a9055824 */ /* 0x000fe200078e0208 */
[----:B------:R-:W-:Y:S02]  /*6150*/  CS2R R150, SRZ ;  /* 0x0000000000967805 */ /* 0x000fe4000001ff00 */
[----:B------:R-:W-:Y:S02]  /*6160*/  CS2R R148, SRZ ;  /* 0x0000000000947805 */ /* 0x000fe4000001ff00 */
[----:B------:R-:W-:Y:S02]  /*6170*/  CS2R R146, SRZ ;  /* 0x0000000000927805 */ /* 0x000fe4000001ff00 */
[----:B------:R-:W-:Y:S02]  /*6180*/  CS2R R144, SRZ ;  /* 0x0000000000907805 */ /* 0x000fe4000001ff00 */
[----:B------:R-:W-:Y:S02]  /*6190*/  CS2R R154, SRZ ;  /* 0x00000000009a7805 */ /* 0x000fe4000001ff00 */
[----:B------:R-:W-:Y:S01]  /*61a0*/  CS2R R152, SRZ ;  /* 0x0000000000987805 */ /* 0x000fe2000001ff00 */
[----:B------:R-:W-:Y:S06]  /*61b0*/  @P1 BRA `(.L_x_108) ;  /* 0x00000000000c1947 */ /* 0x000fec0003800000 */
[----:B------:R-:W-:Y:S04]  /*61c0*/  SHF.L.U32 R2, R165, 0x1f, RZ ;  /* 0x0000001fa5027819 */ /* 0x000fe800000006ff */
[----:B------:R-:W2:Y:S02]  /*61d0*/  SYNCS.PHASECHK.TRANS64.TRYWAIT P1, [R3+URZ+0x50], R2 ;  /* 0x00005002030075a7 */ /* 0x000ea400080211ff */
[----:B--2---:R-:W-:Y:S05]  /*61e0*/  @!P1 BRA `(.L_x_109) ;  /* 0x0000003400889947 */ /* 0x004fea0003800000 */
.L_x_108:
[----:B------:R-:W-:Y:S05]  /*61f0*/  BSYNC B0 ;  /* 0x0000000000007941 */ /* 0x000fea0003800000 */
.L_x_107:
[----:B------:R-:W-:Y:S01]  /*6200*/  ISETP.NE.AND P1, PT, R187, RZ, PT ;  /* 0x000000ffbb00720c */ /* 0x000fe20003f25270 */
[----:B--2---:R-:W-:Y:S02]  /*6210*/  VIADD R3, R3, 0x60 ;  /* 0x0000006003037836 */ /* 0x004fe40000000000 */
[----:B------:R-:W-:Y:S03]  /*6220*/  VIADD R166, R166, 0x1 ;  /* 0x00000001a6a67836 */ /* 0x000fe60000000000 */
[----:B-1----:R-:W-:Y:S07]  /*6230*/  PRMT R0, R0, 0x654, R3 ;  /* 0x0000065400007816 */ /* 0x002fee0000000003 */
[----:B------:R1:W2:Y:S04]  /*6240*/  @P1 LDS.128 R140, [R7] ;  /* 0x00000000078c1984 */ /* 0x0002a80000000c00 */
[----:B------:R1:W1:Y:S04]  /*6250*/  @P1 LDS.128 R148, [R6+0x20] ;  /* 0x0000200006941984 */ /* 0x0002680000000c00 */
[----:B------:R1:W1:Y:S04]  /*6260*/  @P1 LDS.128 R144, [R8+0x10] ;  /* 0x0000100008901984 */ /* 0x0002680000000c00 */
[----:B------:R1:W1:Y:S01]  /*6270*/  @P1 LDS.128 R152, [R5+0x10] ;  /* 0x0000100005981984 */ /* 0x0002620000000c00 */
[C---:B------:R-:W-:Y:S01]  /*6280*/  ISETP.NE.AND P1, PT, R166.reuse, 0x2, PT ;  /* 0x00000002a600780c */ /* 0x040fe20003f25270 */
[----:B------:R-:W-:Y:S01]  /*6290*/  @!PT LDS RZ, [RZ] ;  /* 0x00000000fffff984 */ /* 0x000fe20000000800 */
[----:B------:R-:W-:Y:S01]  /*62a0*/  @!PT LDS RZ, [RZ] ;  /* 0x00000000fffff984 */ /* 0x000fe20000000800 */
[----:B------:R-:W-:Y:S01]  /*62b0*/  @!PT LDS RZ, [RZ] ;  /* 0x00000000fffff984 */ /* 0x000fe20000000800 */
[----:B------:R-:W-:Y:S01]  /*62c0*/  @!PT LDS RZ, [RZ] ;  /* 0x00000000fffff984 */ /* 0x000fe20000000800 */
[----:B------:R5:W-:Y:S06]  /*62d0*/  MEMBAR.ALL.CTA ;  /* 0x0000000000007992 */ /* 0x000bec0000008000 */
[----:B-----5:R-:W5:Y:S01]  /*62e0*/  FENCE.VIEW.ASYNC.S ;  /* 0x00000000000073c6 */ /* 0x020f620000000000 */
[----:B------:R-:W-:Y:S01]  /*62f0*/  SEL R166, R166, RZ, P1 ;  /* 0x000000ffa6a67207 */ /* 0x000fe20000800000 */
[----:B-----5:R5:W-:Y:S02]  /*6300*/  SYNCS.ARRIVE.TRANS64.RED.A1T0 RZ, [R0+URZ], RZ ;  /* 0x000000ff00ff79a7 */ /* 0x020be400081004ff */
[----:B-----5:R-:W-:Y:S04]  /*6310*/  SEL R0, RZ, 0x1, P1 ;  /* 0x00000001ff007807 */ /* 0x020fe80000800000 */
[----:B--2---:R-:W-:Y:S02]  /*6320*/  LOP3.LUT R165, R165, R0, RZ, 0x3c, !PT ;  /* 0x00000000a5a57212 */ /* 0x004fe400078e3cff */
.L_x_106:
[----:B------:R-:W-:Y:S05]  /*6330*/  BSYNC B1 ;  /* 0x0000000000017941 */ /* 0x000fea0003800000 */
.L_x_105:
[----:B------:R-:W-:Y:S04]  /*6340*/  SHF.R.U32.HI R0, RZ, 0x15, R71 ;  /* 0x00000015ff007819 */ /* 0x000fe80000011647 */
[----:B------:R-:W-:Y:S01]  /*6350*/  LOP3.LUT P1, RZ, R0, 0x3, R159, 0x48, !PT ;  /* 0x0000000300ff7812 */ /* 0x000fe2000782489f */
[----:B------:R-:W-:Y:S01]  /*6360*/  @!UPT UIADD3 URZ, UPT, UPT, URZ, URZ, URZ ;  /* 0x000000fffffff290 */ /* 0x000fe2000fffe0ff */
[----:B----4-:R-:W-:Y:S11]  /*6370*/  @P0 BRA `(.L_x_110) ;  /* 0x0000000000080947 */ /* 0x010ff60003800000 */
[----:B------:R-:W2:Y:S02]  /*6380*/  SYNCS.PHASECHK.TRANS64.TRYWAIT P0, [R161+URZ+0xa0], R4 ;  /* 0x0000a004a10075a7 */ /* 0x000ea400080011ff */
[----:B--2---:R-:W-:Y:S05]  /*6390*/  @!P0 BRA `(.L_x_111) ;  /* 0x0000003400308947 */ /* 0x004fea0003800000 */
.L_x_110:
[----:B------:R-:W-:Y:S04]  /*63a0*/  BSSY.RECONVERGENT B6, `(.L_x_112) ;  /* 0x0000012000067945 */ /* 0x000fe80003800200 */
[----:B------:R-:W-:Y:S05]  /*63b0*/  @!P1 BRA `(.L_x_113) ;  /* 0x0000000000409947 */ /* 0x000fea0003800000 */
[----:B------:R-:W4:Y:S01]  /*63c0*/  LDCU.64 UR8, c[0x4][0x70] ;  /* 0x01000e00ff0877ac */ /* 0x000f220008000a00 */
[----:B------:R-:W-:Y:S01]  /*63d0*/  MOV R3, 0x0 ;  /* 0x0000000000037802 */ /* 0x000fe20000000f00 */
[----:B------:R-:W-:Y:S02]  /*63e0*/  HFMA2 R12, -RZ, RZ, 0, 5.9604644775390625e-08 ;  /* 0x00000001ff0c7431 */ /* 0x000fe400000001ff */
[----:B-1----:R-:W-:Y:S02]  /*63f0*/  IMAD.MOV.U32 R8, RZ, RZ, 0x192 ;  /* 0x00000192ff087424 */ /* 0x002fe400078e00ff */
[----:B------:R-:W-:Y:S01]  /*6400*/  IMAD.MOV.U32 R13, RZ, RZ, RZ ;  /* 0x000000ffff0d7224 */ /* 0x000fe200078e00ff */
[----:B------:R-:W1:Y:S01]  /*6410*/  LDCU.64 UR6, c[0x4][0x78] ;  /* 0x01000f00ff0677ac */ /* 0x000e620008000a00 */
[----:B------:R-:W3:Y:S01]  /*6420*/  LDC.64 R2, c[0x4][R3] ;  /* 0x0100000003027b82 */ /* 0x000ee20000000a00 */
[----:B------:R-:W5:Y:S01]  /*6430*/  LDCU.64 UR4, c[0x4][0x10] ;  /* 0x01000200ff0477ac */ /* 0x000f620008000a00 */
[----:B----4-:R-:W-:Y:S01]  /*6440*/  MOV R5, UR9 ;  /* 0x0000000900057c02 */ /* 0x010fe20008000f00 */
[----:B--2---:R-:W-:Y:S01]  /*6450*/  IMAD.U32 R4, RZ, RZ, UR8 ;  /* 0x00000008ff047e24 */ /* 0x004fe2000f8e00ff */
[----:B-1----:R-:W-:Y:S01]  /*6460*/  MOV R7, UR7 ;  /* 0x0000000700077c02 */ /* 0x002fe20008000f00 */
[----:B------:R-:W-:Y:S01]  /*6470*/  IMAD.U32 R6, RZ, RZ, UR6 ;  /* 0x00000006ff067e24 */ /* 0x000fe2000f8e00ff */
[----:B-----5:R-:W-:Y:S01]  /*6480*/  MOV R11, UR5 ;  /* 0x00000005000b7c02 */ /* 0x020fe20008000f00 */
[----:B------:R-:W-:Y:S02]  /*6490*/  IMAD.U32 R10, RZ, RZ, UR4 ;  /* 0x00000004ff0a7e24 */ /* 0x000fe4000f8e00ff */
[----:B------:R-:W-:Y:S07]  /*64a0*/  LEPC R20, `(.L_x_113) ;  /* 0x000000001014794e */ /* 0x000fee0000000000 */
[----:B---3--:R-:W-:Y:S05]  /*64b0*/  CALL.ABS.NOINC R2 ;  /* 0x0000000002007343 */ /* 0x008fea0003c00000 */
.L_x_113:
[----:B------:R-:W-:Y:S05]  /*64c0*/  BSYNC.RECONVERGENT B6 ;  /* 0x0000000000067941 */ /* 0x000fea0003800200 */
.L_x_112:
[-C--:B------:R-:W-:Y:S01]  /*64d0*/  F2FP.F16.E5M2.UNPACK_B R74, R140.reuse ;  /* 0x0000008cff4a723e */ /* 0x080fe200020004ff */
[----:B------:R-:W-:Y:S05]  /*64e0*/  WARPSYNC.ALL ;  /* 0x0000000000007948 */ /* 0x000fea0003800000 */
[----:B------:R-:W-:Y:S01]  /*64f0*/  R2UR UR4, R71 ;  /* 0x00000000470472ca */ /* 0x000fe200000e0000 */
[--C-:B------:R-:W-:Y:S01]  /*6500*/  HADD2.F32 R72, -RZ, R74.reuse.H0_H0 ;  /* 0x2000004aff487230 */ /* 0x100fe20000004100 */
[----:B------:R-:W-:Y:S01]  /*6510*/  F2FP.F16.E5M2.UNPACK_B R76, R140.H1 ;  /* 0x0000008cff4c723e */ /* 0x000fe200030004ff */
[----:B------:R-:W-:Y:S01]  /*6520*/  HADD2.F32 R75, -RZ, R74.H1_H1 ;  /* 0x3000004aff4b7230 */ /* 0x000fe20000004100 */
[-C--:B------:R-:W-:Y:S01]  /*6530*/  F2FP.F16.E5M2.UNPACK_B R78, R141.reuse ;  /* 0x0000008dff4e723e */ /* 0x080fe200020004ff */
[----:B------:R-:W-:Y:S01]  /*6540*/  BSSY.RECONVERGENT B0, `(.L_x_114) ;  /* 0x000011d000007945 */ /* 0x000fe20003800200 */
[----:B------:R-:W-:Y:S01]  /*6550*/  F2FP.F16.E5M2.UNPACK_B R80, R141.H1 ;  /* 0x0000008dff50723e */ /* 0x000fe200030004ff */
[----:B------:R-:W-:Y:S01]  /*6560*/  HADD2.F32 R74, -RZ, R76.H0_H0 ;  /* 0x2000004cff4a7230 */ /* 0x000fe20000004100 */
[-C--:B------:R-:W-:Y:S01]  /*6570*/  F2FP.F16.E5M2.UNPACK_B R82, R142.reuse ;  /* 0x0000008eff52723e */ /* 0x080fe200020004ff */
[--C-:B------:R-:W-:Y:S01]  /*6580*/  HADD2.F32 R77, -RZ, R78.reuse.H0_H0 ;  /* 0x2000004eff4d7230 */ /* 0x100fe20000004100 */
[----:B------:R-:W-:Y:S01]  /*6590*/  F2FP.F16.E5M2.UNPACK_B R84, R142.H1 ;  /* 0x0000008eff54723e */ /* 0x000fe200030004ff */
[----:B------:R-:W-:Y:S01]  /*65a0*/  HADD2.F32 R78, -RZ, R78.H1_H1 ;  /* 0x3000004eff4e7230 */ /* 0x000fe20000004100 */
[-C--:B------:R-:W-:Y:S01]  /*65b0*/  F2FP.F16.E5M2.UNPACK_B R86, R143.reuse ;  /* 0x0000008fff56723e */ /* 0x080fe200020004ff */
[----:B-12---:R-:W3:Y:S01]  /*65c0*/  LDTM.x64 R4, tmem[UR4] ;  /* 0x00000004000479ee */ /* 0x006ee20008340000 */
[----:B------:R-:W-:Y:S01]  /*65d0*/  F2FP.F16.E5M2.UNPACK_B R88, R143.H1 ;  /* 0x0000008fff58723e */ /* 0x000fe200030004ff */
[----:B------:R-:W-:Y:S01]  /*65e0*/  HADD2.F32 R76, -RZ, R76.H1_H1 ;  /* 0x3000004cff4c7230 */ /* 0x000fe20000004100 */
[-C--:B------:R-:W-:Y:S01]  /*65f0*/  F2FP.F16.E5M2.UNPACK_B R90, R144.reuse ;  /* 0x00000090ff5a723e */ /* 0x080fe200020004ff */
[----:B------:R-:W-:Y:S01]  /*6600*/  HADD2.F32 R79, -RZ, R80.H0_H0 ;  /* 0x20000050ff4f7230 */ /* 0x000fe20000004100 */
[----:B------:R-:W-:Y:S01]  /*6610*/  F2FP.F16.E5M2.UNPACK_B R92, R144.H1 ;  /* 0x00000090ff5c723e */ /* 0x000fe200030004ff */
[--C-:B------:R-:W-:Y:S01]  /*6620*/  HADD2.F32 R81, -RZ, R82.reuse.H0_H0 ;  /* 0x20000052ff517230 */ /* 0x100fe20000004100 */
[----:B------:R-:W-:Y:S01]  /*6630*/  ISETP.NE.AND P6, PT, R172, RZ, PT ;  /* 0x000000ffac00720c */ /* 0x000fe20003fc5270 */
[----:B------:R-:W-:Y:S01]  /*6640*/  HADD2.F32 R82, -RZ, R82.H1_H1 ;  /* 0x30000052ff527230 */ /* 0x000fe20000004100 */
[----:B------:R-:W-:Y:S01]  /*6650*/  SHF.L.U32 R196, R164, 0x4, RZ ;  /* 0x00000004a4c47819 */ /* 0x000fe200000006ff */
[--C-:B------:R-:W-:Y:S01]  /*6660*/  HADD2.F32 R85, -RZ, R86.reuse.H0_H0 ;  /* 0x20000056ff557230 */ /* 0x100fe20000004100 */
[----:B------:R-:W-:Y:S01]  /*6670*/  SHF.L.U32 R200, R163, 0x4, RZ ;  /* 0x00000004a3c87819 */ /* 0x000fe200000006ff */
[----:B------:R-:W-:Y:S01]  /*6680*/  HADD2.F32 R86, -RZ, R86.H1_H1 ;  /* 0x30000056ff567230 */ /* 0x000fe20000004100 */
[C---:B------:R-:W-:Y:S01]  /*6690*/  IADD3 R179, PT, PT, R171.reuse, R196, RZ ;  /* 0x000000c4abb37210 */ /* 0x040fe20007ffe0ff */
[--C-:B------:R-:W-:Y:S01]  /*66a0*/  HADD2.F32 R89, -RZ, R90.reuse.H0_H0 ;  /* 0x2000005aff597230 */ /* 0x100fe20000004100 */
[----:B------:R-:W-:Y:S01]  /*66b0*/  IADD3 R185, PT, PT, R171, R200, RZ ;  /* 0x000000c8abb97210 */ /* 0x000fe20007ffe0ff */
[----:B------:R-:W-:Y:S01]  /*66c0*/  HADD2.F32 R90, -RZ, R90.H1_H1 ;  /* 0x3000005aff5a7230 */ /* 0x000fe20000004100 */
[----:B------:R-:W-:Y:S01]  /*66d0*/  SHF.L.U32 R198, R169, 0x4, RZ ;  /* 0x00000004a9c67819 */ /* 0x000fe200000006ff */
[----:B------:R-:W-:Y:S01]  /*66e0*/  HADD2.F32 R80, -RZ, R80.H1_H1 ;  /* 0x30000050ff507230 */ /* 0x000fe20000004100 */
[----:B------:R-:W-:Y:S01]  /*66f0*/  F2FP.F16.E5M2.UNPACK_B R94, R145 ;  /* 0x00000091ff5e723e */ /* 0x000fe200020004ff */
[--C-:B------:R-:W-:Y:S01]  /*6700*/  HADD2.F32 R83, -RZ, R84.reuse.H0_H0 ;  /* 0x20000054ff537230 */ /* 0x100fe20000004100 */
[----:B------:R-:W-:Y:S01]  /*6710*/  IADD3 R184, PT, PT, R198, R179, RZ ;  /* 0x000000b3c6b87210 */ /* 0x000fe20007ffe0ff */
[----:B------:R-:W-:Y:S01]  /*6720*/  HADD2.F32 R84, -RZ, R84.H1_H1 ;  /* 0x30000054ff547230 */ /* 0x000fe20000004100 */
[----:B------:R-:W-:Y:S01]  /*6730*/  F2FP.F16.E5M2.UNPACK_B R98, R146 ;  /* 0x00000092ff62723e */ /* 0x000fe200020004ff */
[C---:B---3--:R-:W-:Y:S01]  /*6740*/  FMUL R0, R70.reuse, R4 ;  /* 0x0000000446007220 */ /* 0x048fe20000400000 */
[C---:B------:R-:W-:Y:S01]  /*6750*/  FMUL R2, R70.reuse, R5 ;  /* 0x0000000546027220 */ /* 0x040fe20000400000 */
[C---:B------:R-:W-:Y:S01]  /*6760*/  FMUL R4, R70.reuse, R8 ;  /* 0x0000000846047220 */ /* 0x040fe20000400000 */
[C---:B------:R-:W-:Y:S01]  /*6770*/  FMUL R5, R70.reuse, R9 ;  /* 0x0000000946057220 */ /* 0x040fe20000400000 */
[C---:B------:R-:W-:Y:S01]  /*6780*/  FFMA R0, R73.reuse, R72, R0 ;  /* 0x0000004849007223 */ /* 0x040fe20000000000 */
[C---:B------:R-:W-:Y:S01]  /*6790*/  FFMA R2, R73.reuse, R75, R2 ;  /* 0x0000004b49027223 */ /* 0x040fe20000000002 */
[C---:B------:R-:W-:Y:S01]  /*67a0*/  FMUL R8, R70.reuse, R12 ;  /* 0x0000000c46087220 */ /* 0x040fe20000400000 */
[C---:B------:R-:W-:Y:S01]  /*67b0*/  FMUL R9, R70.reuse, R13 ;  /* 0x0000000d46097220 */ /* 0x040fe20000400000 */
[C---:B------:R-:W-:Y:S01]  /*67c0*/  FMUL R12, R70.reuse, R16 ;  /* 0x00000010460c7220 */ /* 0x040fe20000400000 */
[C---:B------:R-:W-:Y:S01]  /*67d0*/  FMUL R13, R70.reuse, R17 ;  /* 0x00000011460d7220 */ /* 0x040fe20000400000 */
[C---:B------:R-:W-:Y:S01]  /*67e0*/  FMUL R16, R70.reuse, R20 ;  /* 0x0000001446107220 */ /* 0x040fe20000400000 */
[C---:B------:R-:W-:Y:S01]  /*67f0*/  FMUL R17, R70.reuse, R21 ;  /* 0x0000001546117220 */ /* 0x040fe20000400000 */
[--C-:B------:R-:W-:Y:S02]  /*6800*/  HADD2.F32 R93, -RZ, R94.reuse.H0_H0 ;  /* 0x2000005eff5d7230 */ /* 0x100fe40000004100 */
[C---:B------:R-:W-:Y:S01]  /*6810*/  FMUL R20, R70.reuse, R24 ;  /* 0x0000001846147220 */ /* 0x040fe20000400000 */
[----:B------:R-:W-:Y:S02]  /*6820*/  HADD2.F32 R94, -RZ, R94.H1_H1 ;  /* 0x3000005eff5e7230 */ /* 0x000fe40000004100 */
[C---:B------:R-:W-:Y:S01]  /*6830*/  FMUL R21, R70.reuse, R25 ;  /* 0x0000001946157220 */ /* 0x040fe20000400000 */
[--C-:B------:R-:W-:Y:S02]  /*6840*/  HADD2.F32 R97, -RZ, R98.reuse.H0_H0 ;  /* 0x20000062ff617230 */ /* 0x100fe40000004100 */
[C---:B------:R-:W-:Y:S01]  /*6850*/  FMUL R24, R70.reuse, R28 ;  /* 0x0000001c46187220 */ /* 0x040fe20000400000 */
[----:B------:R-:W-:Y:S02]  /*6860*/  HADD2.F32 R98, -RZ, R98.H1_H1 ;  /* 0x30000062ff627230 */ /* 0x000fe40000004100 */
[C---:B------:R-:W-:Y:S01]  /*6870*/  FMUL R25, R70.reuse, R29 ;  /* 0x0000001d46197220 */ /* 0x040fe20000400000 */
[C---:B------:R-:W-:Y:S01]  /*6880*/  FMUL R28, R70.reuse, R32 ;  /* 0x00000020461c7220 */ /* 0x040fe20000400000 */
[C---:B------:R-:W-:Y:S01]  /*6890*/  FMUL R29, R70.reuse, R33 ;  /* 0x00000021461d7220 */ /* 0x040fe20000400000 */
[C---:B------:R-:W-:Y:S01]  /*68a0*/  FMUL R32, R70.reuse, R36 ;  /* 0x0000002446207220 */ /* 0x040fe20000400000 */
[----:B------:R-:W-:Y:S01]  /*68b0*/  F2FP.F16.E5M2.UNPACK_B R96, R145.H1 ;  /* 0x00000091ff60723e */ /* 0x000fe200030004ff */
[C---:B------:R-:W-:Y:S01]  /*68c0*/  FMUL R33, R70.reuse, R37 ;  /* 0x0000002546217220 */ /* 0x040fe20000400000 */
[C---:B------:R-:W-:Y:S01]  /*68d0*/  FMUL R36, R70.reuse, R40 ;  /* 0x0000002846247220 */ /* 0x040fe20000400000 */
[----:B------:R-:W-:Y:S01]  /*68e0*/  F2FP.F16.E5M2.UNPACK_B R100, R146.H1 ;  /* 0x00000092ff64723e */ /* 0x000fe200030004ff */
[C---:B------:R-:W-:Y:S01]  /*68f0*/  FMUL R37, R70.reuse, R41 ;  /* 0x0000002946257220 */ /* 0x040fe20000400000 */
[C---:B------:R-:W-:Y:S01]  /*6900*/  FMUL R40, R70.reuse, R44 ;  /* 0x0000002c46287220 */ /* 0x040fe20000400000 */
[----:B------:R-:W-:Y:S01]  /*6910*/  F2FP.F16.E5M2.UNPACK_B R102, R147 ;  /* 0x00000093ff66723e */ /* 0x000fe200020004ff */
[C---:B------:R-:W-:Y:S01]  /*6920*/  FMUL R41, R70.reuse, R45 ;  /* 0x0000002d46297220 */ /* 0x040fe20000400000 */
[C---:B------:R-:W-:Y:S01]  /*6930*/  FMUL R44, R70.reuse, R48 ;  /* 0x00000030462c7220 */ /* 0x040fe20000400000 */
[----:B------:R-:W-:Y:S01]  /*6940*/  F2FP.F16.E5M2.UNPACK_B R104, R147.H1 ;  /* 0x00000093ff68723e */ /* 0x000fe200030004ff */
[C---:B------:R-:W-:Y:S01]  /*6950*/  FMUL R45, R70.reuse, R49 ;  /* 0x00000031462d7220 */ /* 0x040fe20000400000 */
[--C-:B------:R-:W-:Y:S02]  /*6960*/  HADD2.F32 R101, -RZ, R102.reuse.H0_H0 ;  /* 0x20000066ff657230 */ /* 0x100fe40000004100 */
[C---:B------:R-:W-:Y:S01]  /*6970*/  FMUL R48, R70.reuse, R52 ;  /* 0x0000003446307220 */ /* 0x040fe20000400000 */
[----:B------:R-:W-:Y:S01]  /*6980*/  F2FP.F16.E5M2.UNPACK_B R106, R148 ;  /* 0x00000094ff6a723e */ /* 0x000fe200020004ff */
[----:B------:R-:W-:Y:S02]  /*6990*/  HADD2.F32 R102, -RZ, R102.H1_H1 ;  /* 0x30000066ff667230 */ /* 0x000fe40000004100 */
[C---:B------:R-:W-:Y:S01]  /*69a0*/  FMUL R49, R70.reuse, R53 ;  /* 0x0000003546317220 */ /* 0x040fe20000400000 */
[C---:B------:R-:W-:Y:S01]  /*69b0*/  FMUL R52, R70.reuse, R56 ;  /* 0x0000003846347220 */ /* 0x040fe20000400000 */
[----:B------:R-:W-:Y:S01]  /*69c0*/  F2FP.F16.E5M2.UNPACK_B R108, R148.H1 ;  /* 0x00000094ff6c723e */ /* 0x000fe200030004ff */
[--C-:B------:R-:W-:Y:S02]  /*69d0*/  HADD2.F32 R105, -RZ, R106.reuse.H0_H0 ;  /* 0x2000006aff697230 */ /* 0x100fe40000004100 */
[C---:B------:R-:W-:Y:S01]  /*69e0*/  FMUL R53, R70.reuse, R57 ;  /* 0x0000003946357220 */ /* 0x040fe20000400000 */
[----:B------:R-:W-:Y:S02]  /*69f0*/  HADD2.F32 R106, -RZ, R106.H1_H1 ;  /* 0x3000006aff6a7230 */ /* 0x000fe40000004100 */
        /* <DEDUP_REMOVED lines=11> */
[C---:B------:R-:W-:Y:S01]  /*6ab0*/  FFMA R3, R73.reuse, R74, R3 ;  /* 0x0000004a49037223 */ /* 0x040fe20000000003 */
[----:B------:R-:W-:Y:S01]  /*6ac0*/  F2FP.F16.E5M2.UNPACK_B R116, R150.H1 ;  /* 0x00000096ff74723e */ /* 0x000fe200030004ff */
[--C-:B------:R-:W-:Y:S02]  /*6ad0*/  HADD2.F32 R113, -RZ, R114.reuse.H0_H0 ;  /* 0x20000072ff717230 */ /* 0x100fe40000004100 */
[C---:B------:R-:W-:Y:S01]  /*6ae0*/  FFMA R7, R73.reuse, R76, R7 ;  /* 0x0000004c49077223 */ /* 0x040fe20000000007 */
[C---:B------:R-:W-:Y:S01]  /*6af0*/  FFMA R4, R73.reuse, R77, R4 ;  /* 0x0000004d49047223 */ /* 0x040fe20000000004 */
[----:B------:R-:W-:Y:S01]  /*6b00*/  F2FP.F16.E5M2.UNPACK_B R118, R151 ;  /* 0x00000097ff76723e */ /* 0x000fe200020004ff */
[----:B------:R-:W-:Y:S01]  /*6b10*/  FFMA R5, R73, R78, R5 ;  /* 0x0000004e49057223 */ /* 0x000fe20000000005 */
[----:B------:R-:W-:Y:S01]  /*6b20*/  HADD2.F32 R114, -RZ, R114.H1_H1 ;  /* 0x30000072ff727230 */ /* 0x000fe20000004100 */
[----:B------:R-:W-:Y:S01]  /*6b30*/  F2FP.SATFINITE.E5M2.F32.PACK_AB_MERGE_C R173, R7, R3, RZ ;  /* 0x0000000307ad723e */ /* 0x000fe200048060ff */
[C---:B------:R-:W-:Y:S01]  /*6b40*/  FMUL R6, R70.reuse, R10 ;  /* 0x0000000a46067220 */ /* 0x040fe20000400000 */
[--C-:B------:R-:W-:Y:S02]  /*6b50*/  HADD2.F32 R117, -RZ, R118.reuse.H0_H0 ;  /* 0x20000076ff757230 */ /* 0x100fe40000004100 */
[----:B------:R-:W-:Y:S01]  /*6b60*/  FMUL R11, R70, R11 ;  /* 0x0000000b460b7220 */ /* 0x000fe20000400000 */
[----:B------:R-:W-:Y:S01]  /*6b70*/  F2FP.SATFINITE.E5M2.F32.PACK_AB_MERGE_C R172, R2, R0, R173 ;  /* 0x0000000002ac723e */ /* 0x000fe200048060ad */
[C---:B------:R-:W-:Y:S01]  /*6b80*/  FFMA R6, R73.reuse, R79, R6 ;  /* 0x0000004f49067223 */ /* 0x040fe20000000006 */
[----:B------:R-:W-:Y:S02]  /*6b90*/  HADD2.F32 R118, -RZ, R118.H1_H1 ;  /* 0x30000076ff767230 */ /* 0x000fe40000004100 */
[C---:B------:R-:W-:Y:S01]  /*6ba0*/  FFMA R11, R73.reuse, R80, R11 ;  /* 0x00000050490b7223 */ /* 0x040fe2000000000b */
[C---:B------:R-:W-:Y:S01]  /*6bb0*/  FFMA R8, R73.reuse, R81, R8 ;  /* 0x0000005149087223 */ /* 0x040fe20000000008 */
[----:B------:R-:W-:Y:S01]  /*6bc0*/  F2FP.F16.E5M2.UNPACK_B R120, R151.H1 ;  /* 0x00000097ff78723e */ /* 0x000fe200030004ff */
[----:B------:R-:W-:Y:S01]  /*6bd0*/  FFMA R9, R73, R82, R9 ;  /* 0x0000005249097223 */ /* 0x000fe20000000009 */
[C---:B------:R-:W-:Y:S01]  /*6be0*/  FMUL R10, R70.reuse, R14 ;  /* 0x0000000e460a7220 */ /* 0x040fe20000400000 */
[----:B------:R-:W-:Y:S01]  /*6bf0*/  F2FP.F16.E5M2.UNPACK_B R122, R152 ;  /* 0x00000098ff7a723e */ /* 0x000fe200020004ff */
[C---:B------:R-:W-:Y:S01]  /*6c00*/  FMUL R15, R70.reuse, R15 ;  /* 0x0000000f460f7220 */ /* 0x040fe20000400000 */
[----:B------:R-:W-:Y:S01]  /*6c10*/  HADD2.F32 R87, -RZ, R88.H0_H0 ;  /* 0x20000058ff577230 */ /* 0x000fe20000004100 */
[----:B------:R-:W-:Y:S01]  /*6c20*/  F2FP.SATFINITE.E5M2.F32.PACK_AB_MERGE_C R174, R11, R6, RZ ;  /* 0x000000060bae723e */ /* 0x000fe200048060ff */
[C---:B------:R-:W-:Y:S01]  /*6c30*/  FFMA R10, R73.reuse, R83, R10 ;  /* 0x00000053490a7223 */ /* 0x040fe2000000000a */
[C---:B------:R-:W-:Y:S01]  /*6c40*/  FFMA R15, R73.reuse, R84, R15 ;  /* 0x00000054490f7223 */ /* 0x040fe2000000000f */
[C---:B------:R-:W-:Y:S01]  /*6c50*/  FFMA R12, R73.reuse, R85, R12 ;  /* 0x00000055490c7223 */ /* 0x040fe2000000000c */
[----:B------:R-:W-:Y:S01]  /*6c60*/  F2FP.F16.E5M2.UNPACK_B R124, R152.H1 ;  /* 0x00000098ff7c723e */ /* 0x000fe200030004ff */
[----:B------:R-:W-:Y:S01]  /*6c70*/  FFMA R13, R73, R86, R13 ;  /* 0x00000056490d7223 */ /* 0x000fe2000000000d */
[----:B------:R-:W-:Y:S01]  /*6c80*/  F2FP.SATFINITE.E5M2.F32.PACK_AB_MERGE_C R173, R5, R4, R174 ;  /* 0x0000000405ad723e */ /* 0x000fe200048060ae */
[--C-:B------:R-:W-:Y:S01]  /*6c90*/  HADD2.F32 R121, -RZ, R122.reuse.H0_H0 ;  /* 0x2000007aff797230 */ /* 0x100fe20000004100 */
[----:B------:R-:W-:Y:S01]  /*6ca0*/  F2FP.SATFINITE.E5M2.F32.PACK_AB_MERGE_C R174, R15, R10, RZ ;  /* 0x0000000a0fae723e */ /* 0x000fe200048060ff */
[----:B------:R-:W-:Y:S02]  /*6cb0*/  HADD2.F32 R122, -RZ, R122.H1_H1 ;  /* 0x3000007aff7a7230 */ /* 0x000fe40000004100 */
[C---:B------:R-:W-:Y:S01]  /*6cc0*/  FMUL R14, R70.reuse, R18 ;  /* 0x00000012460e7220 */ /* 0x040fe20000400000 */
[----:B------:R-:W-:Y:S01]  /*6cd0*/  HADD2.F32 R88, -RZ, R88.H1_H1 ;  /* 0x30000058ff587230 */ /* 0x000fe20000004100 */
[----:B------:R-:W-:Y:S01]  /*6ce0*/  F2FP.SATFINITE.E5M2.F32.PACK_AB_MERGE_C R174, R9, R8, R174 ;  /* 0x0000000809ae723e */ /* 0x000fe200048060ae */
[C---:B------:R-:W-:Y:S01]  /*6cf0*/  FMUL R19, R70.reuse, R19 ;  /* 0x0000001346137220 */ /* 0x040fe20000400000 */
[--C-:B------:R-:W-:Y:S02]  /*6d00*/  HADD2.F32 R91, -RZ, R92.reuse.H0_H0 ;  /* 0x2000005cff5b7230 */ /* 0x100fe40000004100 */
[C---:B------:R-:W-:Y:S01]  /*6d10*/  FFMA R14, R73.reuse, R87, R14 ;  /* 0x00000057490e7223 */ /* 0x040fe2000000000e */
[----:B------:R-:W-:Y:S02]  /*6d20*/  HADD2.F32 R92, -RZ, R92.H1_H1 ;  /* 0x3000005cff5c7230 */ /* 0x000fe40000004100 */
[C---:B------:R-:W-:Y:S01]  /*6d30*/  FFMA R19, R73.reuse, R88, R19 ;  /* 0x0000005849137223 */ /* 0x040fe20000000013 */
[C---:B------:R-:W-:Y:S01]  /*6d40*/  FFMA R16, R73.reuse, R89, R16 ;  /* 0x0000005949107223 */ /* 0x040fe20000000010 */
        /* <DEDUP_REMOVED lines=17> */
[----:B------:R1:W-:Y:S01]  /*6e60*/  STS.128 [R137+UR44+0x4200], R172 ;  /* 0x004200ac89007988 */ /* 0x0003e20008000c2c */
[----:B------:R-:W-:Y:S01]  /*6e70*/  F2FP.SATFINITE.E5M2.F32.PACK_AB_MERGE_C R180, R17, R16, R180 ;  /* 0x0000001011b4723e */ /* 0x000fe200048060b4 */
[C---:B------:R-:W-:Y:S01]  /*6e80*/  FFMA R22, R73.reuse, R95, R22 ;  /* 0x0000005f49167223 */ /* 0x040fe20000000016 */
[C---:B------:R-:W-:Y:S01]  /*6e90*/  FMUL R27, R70.reuse, R27 ;  /* 0x0000001b461b7220 */ /* 0x040fe20000400000 */
[--C-:B------:R-:W-:Y:S02]  /*6ea0*/  HADD2.F32 R99, -RZ, R100.reuse.H0_H0 ;  /* 0x20000064ff637230 */ /* 0x100fe40000004100 */
[C---:B------:R-:W-:Y:S01]  /*6eb0*/  FMUL R26, R70.reuse, R30 ;  /* 0x0000001e461a7220 */ /* 0x040fe20000400000 */
[----:B------:R-:W-:Y:S02]  /*6ec0*/  HADD2.F32 R100, -RZ, R100.H1_H1 ;  /* 0x30000064ff647230 */ /* 0x000fe40000004100 */
[C---:B------:R-:W-:Y:S01]  /*6ed0*/  FFMA R27, R73.reuse, R96, R27 ;  /* 0x00000060491b7223 */ /* 0x040fe2000000001b */
[C---:B------:R-:W-:Y:S01]  /*6ee0*/  FFMA R24, R73.reuse, R97, R24 ;  /* 0x0000006149187223 */ /* 0x040fe20000000018 */
[C---:B------:R-:W-:Y:S01]  /*6ef0*/  FFMA R25, R73.reuse, R98, R25 ;  /* 0x0000006249197223 */ /* 0x040fe20000000019 */
[----:B------:R-:W-:Y:S01]  /*6f00*/  F2FP.F16.E5M2.UNPACK_B R130, R154 ;  /* 0x0000009aff82723e */ /* 0x000fe200020004ff */
[----:B------:R-:W-:Y:S01]  /*6f10*/  FFMA R26, R73, R99, R26 ;  /* 0x00000063491a7223 */ /* 0x000fe2000000001a */
[----:B------:R-:W-:Y:S01]  /*6f20*/  F2FP.SATFINITE.E5M2.F32.PACK_AB_MERGE_C R181, R27, R22, RZ ;  /* 0x000000161bb5723e */ /* 0x000fe200048060ff */
[C---:B------:R-:W-:Y:S01]  /*6f30*/  FMUL R31, R70.reuse, R31 ;  /* 0x0000001f461f7220 */ /* 0x040fe20000400000 */
[--C-:B------:R-:W-:Y:S02]  /*6f40*/  HADD2.F32 R103, -RZ, R104.reuse.H0_H0 ;  /* 0x20000068ff677230 */ /* 0x100fe40000004100 */
[C---:B------:R-:W-:Y:S01]  /*6f50*/  FMUL R30, R70.reuse, R34 ;  /* 0x00000022461e7220 */ /* 0x040fe20000400000 */
[----:B------:R-:W-:Y:S01]  /*6f60*/  HADD2.F32 R104, -RZ, R104.H1_H1 ;  /* 0x30000068ff687230 */ /* 0x000fe20000004100 */
[----:B------:R-:W-:Y:S01]  /*6f70*/  F2FP.SATFINITE.E5M2.F32.PACK_AB_MERGE_C R181, R21, R20, R181 ;  /* 0x0000001415b5723e */ /* 0x000fe200048060b5 */
[C---:B------:R-:W-:Y:S01]  /*6f80*/  FFMA R31, R73.reuse, R100, R31 ;  /* 0x00000064491f7223 */ /* 0x040fe2000000001f */
[C---:B------:R-:W-:Y:S01]  /*6f90*/  FFMA R28, R73.reuse, R101, R28 ;  /* 0x00000065491c7223 */ /* 0x040fe2000000001c */
[C---:B------:R-:W-:Y:S01]  /*6fa0*/  FFMA R29, R73.reuse, R102, R29 ;  /* 0x00000066491d7223 */ /* 0x040fe2000000001d */
[----:B------:R-:W-:Y:S01]  /*6fb0*/  F2FP.F16.E5M2.UNPACK_B R132, R154.H1 ;  /* 0x0000009aff84723e */ /* 0x000fe200030004ff */
[----:B------:R-:W-:Y:S01]  /*6fc0*/  FFMA R30, R73, R103, R30 ;  /* 0x00000067491e7223 */ /* 0x000fe2000000001e */
[----:B------:R-:W-:Y:S01]  /*6fd0*/  F2FP.SATFINITE.E5M2.F32.PACK_AB_MERGE_C R182, R31, R26, RZ ;  /* 0x0000001a1fb6723e */ /* 0x000fe200048060ff */
[----:B------:R-:W-:Y:S02]  /*6fe0*/  HADD2.F32 R129, -RZ, R130.H0_H0 ;  /* 0x20000082ff817230 */ /* 0x000fe40000004100 */
[C---:B------:R-:W-:Y:S01]  /*6ff0*/  FMUL R35, R70.reuse, R35 ;  /* 0x0000002346237220 */ /* 0x040fe20000400000 */
[----:B------:R-:W-:Y:S01]  /*7000*/  HADD2.F32 R107, -RZ, R108.H0_H0 ;  /* 0x2000006cff6b7230 */ /* 0x000fe20000004100 */
[----:B------:R-:W-:Y:S01]  /*7010*/  F2FP.SATFINITE.E5M2.F32.PACK_AB_MERGE_C R182, R25, R24, R182 ;  /* 0x0000001819b6723e */ /* 0x000fe200048060b6 */
[----:B------:R-:W-:Y:S02]  /*7020*/  HADD2.F32 R130, -RZ, R130.H1_H1 ;  /* 0x30000082ff827230 */ /* 0x000fe40000004100 */
[C---:B------:R-:W-:Y:S01]  /*7030*/  FFMA R35, R73.reuse, R104, R35 ;  /* 0x0000006849237223 */ /* 0x040fe20000000023 */
[C---:B------:R-:W-:Y:S01]  /*7040*/  FFMA R32, R73.reuse, R105, R32 ;  /* 0x0000006949207223 */ /* 0x040fe20000000020 */
[----:B------:R-:W-:Y:S01]  /*7050*/  FFMA R33, R73, R106, R33 ;  /* 0x0000006a49217223 */ /* 0x000fe20000000021 */
[----:B------:R-:W-:Y:S02]  /*7060*/  HADD2.F32 R108, -RZ, R108.H1_H1 ;  /* 0x3000006cff6c7230 */ /* 0x000fe40000004100 */
        /* <DEDUP_REMOVED lines=16> */
[----:B------:R1:W-:Y:S01]  /*7170*/  STS.128 [R179+0x4010], R180 ;  /* 0x004010b4b3007388 */ /* 0x0003e20000000c00 */
[----:B------:R-:W-:Y:S01]  /*7180*/  F2FP.SATFINITE.E5M2.F32.PACK_AB_MERGE_C R188, R33, R32, R188 ;  /* 0x0000002021bc723e */ /* 0x000fe200048060bc */
[C---:B------:R-:W-:Y:S01]  /*7190*/  FFMA R38, R73.reuse, R111, R38 ;  /* 0x0000006f49267223 */ /* 0x040fe20000000026 */
[C---:B------:R-:W-:Y:S01]  /*71a0*/  FMUL R43, R70.reuse, R43 ;  /* 0x0000002b462b7220 */ /* 0x040fe20000400000 */
[--C-:B------:R-:W-:Y:S02]  /*71b0*/  HADD2.F32 R115, -RZ, R116.reuse.H0_H0 ;  /* 0x20000074ff737230 */ /* 0x100fe40000004100 */
[----:B------:R-:W-:Y:S01]  /*71c0*/  FMUL R42, R70, R46 ;  /* 0x0000002e462a7220 */ /* 0x000fe20000400000 */
[----:B------:R-:W-:Y:S02]  /*71d0*/  HADD2.F32 R116, -RZ, R116.H1_H1 ;  /* 0x30000074ff747230 */ /* 0x000fe40000004100 */
[C---:B------:R-:W-:Y:S01]  /*71e0*/  FFMA R43, R73.reuse, R112, R43 ;  /* 0x00000070492b7223 */ /* 0x040fe2000000002b */
[C---:B------:R-:W-:Y:S01]  /*71f0*/  FFMA R40, R73.reuse, R113, R40 ;  /* 0x0000007149287223 */ /* 0x040fe20000000028 */
[C---:B------:R-:W-:Y:S01]  /*7200*/  FFMA R41, R73.reuse, R114, R41 ;  /* 0x0000007249297223 */ /* 0x040fe20000000029 */
[----:B------:R-:W-:Y:S01]  /*7210*/  ISETP.NE.AND P0, PT, R178, RZ, PT ;  /* 0x000000ffb200720c */ /* 0x000fe20003f05270 */
        /* <DEDUP_REMOVED lines=10> */
[C---:B------:R-:W-:Y:S01]  /*72c0*/  FMUL R51, R70.reuse, R51 ;  /* 0x0000003346337220 */ /* 0x040fe20000400000 */
[--C-:B------:R-:W-:Y:S02]  /*72d0*/  HADD2.F32 R123, -RZ, R124.reuse.H0_H0 ;  /* 0x2000007cff7b7230 */ /* 0x100fe40000004100 */
[C---:B------:R-:W-:Y:S01]  /*72e0*/  FFMA R46, R73.reuse, R119, R46 ;  /* 0x00000077492e7223 */ /* 0x040fe2000000002e */
[----:B------:R-:W-:Y:S02]  /*72f0*/  HADD2.F32 R124, -RZ, R124.H1_H1 ;  /* 0x3000007cff7c7230 */ /* 0x000fe40000004100 */
[C---:B------:R-:W-:Y:S01]  /*7300*/  FMUL R50, R70.reuse, R54 ;  /* 0x0000003646327220 */ /* 0x040fe20000400000 */
[C---:B------:R-:W-:Y:S01]  /*7310*/  FFMA R51, R73.reuse, R120, R51 ;  /* 0x0000007849337223 */ /* 0x040fe20000000033 */
[C---:B------:R-:W-:Y:S01]  /*7320*/  FMUL R55, R70.reuse, R55 ;  /* 0x0000003746377220 */ /* 0x040fe20000400000 */
[C---:B------:R-:W-:Y:S01]  /*7330*/  FFMA R48, R73.reuse, R121, R48 ;  /* 0x0000007949307223 */ /* 0x040fe20000000030 */
[C---:B------:R-:W-:Y:S01]  /*7340*/  FFMA R49, R73.reuse, R122, R49 ;  /* 0x0000007a49317223 */ /* 0x040fe20000000031 */
        /* <DEDUP_REMOVED lines=20> */
[----:B------:R-:W-:Y:S01]  /*7490*/  FFMA R63, R73, R132, R63 ;  /* 0x00000084493f7223 */ /* 0x000fe2000000003f */
[----:B------:R-:W-:Y:S01]  /*74a0*/  FMUL R67, R70, R67 ;  /* 0x0000004346437220 */ /* 0x000fe20000400000 */
[----:B------:R-:W-:Y:S01]  /*74b0*/  F2FP.SATFINITE.E5M2.F32.PACK_AB_MERGE_C R190, R47, R42, RZ ;  /* 0x0000002a2fbe723e */ /* 0x000fe200048060ff */
[----:B------:R-:W-:Y:S01]  /*74c0*/  FFMA R60, R73, R133, R60 ;  /* 0x00000085493c7223 */ /* 0x000fe2000000003c */
[----:B------:R-:W-:Y:S01]  /*74d0*/  F2FP.SATFINITE.E5M2.F32.PACK_AB_MERGE_C R191, R51, R46, RZ ;  /* 0x0000002e33bf723e */ /* 0x000fe200048060ff */
[C---:B------:R-:W-:Y:S01]  /*74e0*/  FFMA R61, R73.reuse, R134, R61 ;  /* 0x00000086493d7223 */ /* 0x040fe2000000003d */
[C---:B------:R-:W-:Y:S01]  /*74f0*/  FFMA R62, R73.reuse, R135, R62 ;  /* 0x00000087493e7223 */ /* 0x040fe2000000003e */
[----:B------:R-:W-:Y:S01]  /*7500*/  FFMA R67, R73, R136, R67 ;  /* 0x0000008849437223 */ /* 0x000fe20000000043 */
[----:B------:R-:W-:Y:S02]  /*7510*/  F2FP.SATFINITE.E5M2.F32.PACK_AB_MERGE_C R190, R41, R40, R190 ;  /* 0x0000002829be723e */ /* 0x000fe400048060be */
[----:B------:R-:W-:Y:S02]  /*7520*/  F2FP.SATFINITE.E5M2.F32.PACK_AB_MERGE_C R191, R45, R44, R191 ;  /* 0x0000002c2dbf723e */ /* 0x000fe400048060bf */
[----:B------:R-:W-:Y:S02]  /*7530*/  F2FP.SATFINITE.E5M2.F32.PACK_AB_MERGE_C R192, R55, R50, RZ ;  /* 0x0000003237c0723e */ /* 0x000fe400048060ff */
[----:B------:R-:W-:Y:S01]  /*7540*/  F2FP.SATFINITE.E5M2.F32.PACK_AB_MERGE_C R193, R59, R54, RZ ;  /* 0x000000363bc1723e */ /* 0x000fe200048060ff */
[----:B------:R1:W-:Y:S01]  /*7550*/  STS.128 [R185+0x4020], R188 ;  /* 0x004020bcb9007388 */ /* 0x0003e20000000c00 */
[----:B------:R-:W-:Y:S02]  /*7560*/  F2FP.SATFINITE.E5M2.F32.PACK_AB_MERGE_C R194, R63, R58, RZ ;  /* 0x0000003a3fc2723e */ /* 0x000fe400048060ff */
[----:B------:R-:W-:Y:S02]  /*7570*/  F2FP.SATFINITE.E5M2.F32.PACK_AB_MERGE_C R195, R67, R62, RZ ;  /* 0x0000003e43c3723e */ /* 0x000fe400048060ff */
[----:B------:R-:W-:Y:S02]  /*7580*/  F2FP.SATFINITE.E5M2.F32.PACK_AB_MERGE_C R192, R49, R48, R192 ;  /* 0x0000003031c0723e */ /* 0x000fe400048060c0 */
[----:B------:R-:W-:Y:S02]  /*7590*/  F2FP.SATFINITE.E5M2.F32.PACK_AB_MERGE_C R193, R53, R52, R193 ;  /* 0x0000003435c1723e */ /* 0x000fe400048060c1 */
[----:B------:R-:W-:Y:S02]  /*75a0*/  F2FP.SATFINITE.E5M2.F32.PACK_AB_MERGE_C R194, R57, R56, R194 ;  /* 0x0000003839c2723e */ /* 0x000fe400048060c2 */
[----:B------:R-:W-:Y:S02]  /*75b0*/  F2FP.SATFINITE.E5M2.F32.PACK_AB_MERGE_C R195, R61, R60, R195 ;  /* 0x0000003c3dc3723e */ /* 0x000fe400048060c3 */
[----:B------:R-:W-:Y:S02]  /*75c0*/  LEA R197, R166, UR44, 0x3 ;  /* 0x0000002ca6c57c11 */ /* 0x000fe4000f8e18ff */
[----:B------:R-:W-:Y:S01]  /*75d0*/  @P6 SHF.L.U32 R202, R165, 0x1f, RZ ;  /* 0x0000001fa5ca6819 */ /* 0x000fe200000006ff */
[----:B------:R1:W-:Y:S01]  /*75e0*/  STS.128 [R184+0x4010], R192 ;  /* 0x004010c0b8007388 */ /* 0x0003e20000000c00 */
[----:B------:R-:W-:Y:S01]  /*75f0*/  @!PT LDS RZ, [RZ] ;  /* 0x00000000fffff984 */ /* 0x000fe20000000800 */
[----:B------:R-:W-:Y:S01]  /*7600*/  @!PT LDS RZ, [RZ] ;  /* 0x00000000fffff984 */ /* 0x000fe20000000800 */
[----:B------:R-:W-:Y:S01]  /*7610*/  @!PT LDS RZ, [RZ] ;  /* 0x00000000fffff984 */ /* 0x000fe20000000800 */
[----:B------:R-:W-:Y:S01]  /*7620*/  @!PT LDS RZ, [RZ] ;  /* 0x00000000fffff984 */ /* 0x000fe20000000800 */
[----:B------:R2:W-:Y:S07]  /*7630*/  MEMBAR.ALL.CTA ;  /* 0x0000000000007992 */ /* 0x0005ee0000008000 */
[----:B--2---:R-:W2:Y:S02]  /*7640*/  FENCE.VIEW.ASYNC.S ;  /* 0x00000000000073c6 */ /* 0x004ea40000000000 */
[----:B--2---:R-:W-:Y:S06]  /*7650*/  BAR.SYNC.DEFER_BLOCKING 0x1, 0x80 ;  /* 0x0042000000007b1d */ /* 0x004fec0000010000 */
[----:B------:R-:W-:Y:S05]  /*7660*/  @P0 BRA `(.L_x_115) ;  /* 0x0000000000280947 */ /* 0x000fea0003800000 */
[----:B------:R-:W2:Y:S01]  /*7670*/  LDCU.64 UR6, c[0x0][0x348] ;  /* 0x00006900ff0677ac */ /* 0x000ea20008000a00 */
[----:B------:R-:W-:Y:S01]  /*7680*/  UIADD3 UR4, UPT, UPT, UR44, 0x4200, URZ ;  /* 0x000042002c047890 */ /* 0x000fe2000fffe0ff */
[----:B------:R-:W-:Y:S05]  /*7690*/  UMOV UR51, UR36 ;  /* 0x0000002400337c82 */ /* 0x000fea0008000000 */
[----:B------:R-:W-:Y:S04]  /*76a0*/  MOV R177, UR4 ;  /* 0x0000000400b17c02 */ /* 0x000fe80008000f00 */
[----:B------:R-:W-:Y:S01]  /*76b0*/  R2UR UR48, R177 ;  /* 0x00000000b13072ca */ /* 0x000fe200000e0000 */
[----:B--2---:R-:W-:Y:S04]  /*76c0*/  UIADD3 UR4, UP0, UPT, UR6, 0x680, URZ ;  /* 0x0000068006047890 */ /* 0x004fe8000ff1e0ff */
[----:B------:R-:W-:Y:S09]  /*76d0*/  UIADD3.X UR5, UPT, UPT, URZ, UR7, URZ, UP0, !UPT ;  /* 0x00000007ff057290 */ /* 0x000ff200087fe4ff */
[----:B------:R2:W-:Y:S01]  /*76e0*/  UTMASTG.3D [UR48], [UR4] ;  /* 0x00000030040073b5 */ /* 0x0005e20008010000 */
[----:B------:R0:W-:Y:S01]  /*76f0*/  UTMACMDFLUSH ;  /* 0x00000000000079b7 */ /* 0x0001e20000000000 */
[----:B--2---:R-:W-:Y:S04]  /*7700*/  DEPBAR.LE SB0, 0x1 ;  /* 0x000080400000791a */ /* 0x004fe80000000000 */
.L_x_115:
[----:B------:R-:W-:Y:S05]  /*7710*/  BSYNC.RECONVERGENT B0 ;  /* 0x0000000000007941 */ /* 0x000fea0003800200 */
.L_x_114:
[----:B------:R-:W-:Y:S06]  /*7720*/  BAR.SYNC.DEFER_BLOCKING 0x1, 0x80 ;  /* 0x0042000000007b1d */ /* 0x000fec0000010000 */
[----:B------:R-:W2:Y:S01]  /*7730*/  @P6 SYNCS.PHASECHK.TRANS64.TRYWAIT P0, [R197+URZ+0x50], R202 ;  /* 0x000050cac50065a7 */ /* 0x000ea200080011ff */
[----:B------:R-:W-:Y:S01]  /*7740*/  BSSY B1, `(.L_x_116) ;  /* 0x0000023000017945 */ /* 0x000fe20003800000 */
[----:B--2---:R-:W-:Y:S03]  /*7750*/  @P6 SEL R186, RZ, 0x1, !P0 ;  /* 0x00000001ffba6807 */ /* 0x004fe60004000000 */
[----:B------:R-:W-:Y:S05]  /*7760*/  @!P6 BRA `(.L_x_117) ;  /* 0x000000000080e947 */ /* 0x000fea0003800000 */
[----:B------:R-:W-:Y:S01]  /*7770*/  ISETP.NE.AND P1, PT, R187, RZ, PT ;  /* 0x000000ffbb00720c */ /* 0x000fe20003f25270 */
[----:B------:R-:W2:Y:S01]  /*7780*/  S2R R0, SR_CgaCtaId ;  /* 0x0000000000007919 */ /* 0x000ea20000008800 */
[----:B------:R-:W-:Y:S01]  /*7790*/  ISETP.NE.AND P0, PT, R186, RZ, PT ;  /* 0x000000ffba00720c */ /* 0x000fe20003f05270 */
[----:B------:R-:W-:Y:S10]  /*77a0*/  BSSY B0, `(.L_x_118) ;  /* 0x0000009000007945 */ /* 0x000ff40003800000 */
[----:B------:R-:W-:Y:S04]  /*77b0*/  @P1 IMAD R3, R166, 0x2000, R171 ;  /* 0x00002000a6031824 */ /* 0x000fe800078e02ab */
[C---:B------:R-:W-:Y:S01]  /*77c0*/  @P1 IMAD.IADD R5, R3.reuse, 0x1, R196 ;  /* 0x0000000103051824 */ /* 0x040fe200078e02c4 */
[----:B------:R-:W-:Y:S03]  /*77d0*/  @P1 IADD3 R200, PT, PT, R3, R200, RZ ;  /* 0x000000c803c81210 */ /* 0x000fe60007ffe0ff */
[----:B------:R-:W-:Y:S01]  /*77e0*/  @P1 IMAD.IADD R198, R198, 0x1, R5 ;  /* 0x00000001c6c61824 */ /* 0x000fe200078e0205 */
[----:B------:R-:W-:Y:S06]  /*77f0*/  @P0 BRA `(.L_x_119) ;  /* 0x00000000000c0947 */ /* 0x000fec0003800000 */
[----:B------:R-:W-:Y:S04]  /*7800*/  SHF.L.U32 R2, R165, 0x1f, RZ ;  /* 0x0000001fa5027819 */ /* 0x000fe800000006ff */
[----:B------:R-:W3:Y:S02]  /*7810*/  SYNCS.PHASECHK.TRANS64.TRYWAIT P0, [R197+URZ+0x50], R2 ;  /* 0x00005002c50075a7 */ /* 0x000ee400080011ff */
[----:B---3--:R-:W-:Y:S05]  /*7820*/  @!P0 BRA `(.L_x_120) ;  /* 0x0000002000208947 */ /* 0x008fea0003800000 */
.L_x_119:
[----:B------:R-:W-:Y:S05]  /*7830*/  BSYNC B0 ;  /* 0x0000000000007941 */ /* 0x000fea0003800000 */
.L_x_118:
[----:B------:R-:W-:Y:S01]  /*7840*/  ISETP.NE.AND P0, PT, R187, RZ, PT ;  /* 0x000000ffbb00720c */ /* 0x000fe20003f05270 */
[----:B---3--:R-:W-:Y:S02]  /*7850*/  VIADD R197, R197, 0x60 ;  /* 0x00000060c5c57836 */ /* 0x008fe40000000000 */
[----:B------:R-:W-:Y:S03]  /*7860*/  VIADD R166, R166, 0x1 ;  /* 0x00000001a6a67836 */ /* 0x000fe60000000000 */
[----:B--2---:R-:W-:Y:S07]  /*7870*/  PRMT R0, R0, 0x654, R197 ;  /* 0x0000065400007816 */ /* 0x004fee00000000c5 */
[----:B------:R2:W3:Y:S04]  /*7880*/  @P0 LDS.128 R140, [R3] ;  /* 0x00000000038c0984 */ /* 0x0004e80000000c00 */
[----:B------:R2:W4:Y:S04]  /*7890*/  @P0 LDS.128 R144, [R5+0x10] ;  /* 0x0000100005900984 */ /* 0x0005280000000c00 */
        /* <DEDUP_REMOVED lines=12> */
[----:B--234-:R-:W-:Y:S02]  /*7960*/  LOP3.LUT R165, R165, R0, RZ, 0x3c, !PT ;  /* 0x00000000a5a57212 */ /* 0x01cfe400078e3cff */
.L_x_117:
[----:B------:R-:W-:Y:S05]  /*7970*/  BSYNC B1 ;  /* 0x0000000000017941 */ /* 0x000fea0003800000 */
.L_x_116:
[----:B------:R-:W-:Y:S05]  /*7980*/  VIADD R0, R71, 0x40 ;  /* 0x0000004047007836 */ /* 0x000fea0000000000 */
[----:B------:R-:W-:Y:S04]  /*7990*/  SHF.R.U32.HI R0, RZ, 0x15, R0 ;  /* 0x00000015ff007819 */ /* 0x000fe80000011600 */
[----:B------:R-:W-:Y:S11]  /*79a0*/  LOP3.LUT P0, RZ, R0, 0x3, R159, 0x48, !PT ;  /* 0x0000000300ff7812 */ /* 0x000ff6000780489f */
[----:B------:R-:W-:Y:S02]  /*79b0*/  @!UPT UIADD3 URZ, UPT, UPT, URZ, URZ, URZ ;  /* 0x000000fffffff290 */ /* 0x000fe4000fffe0ff */
        /* <DEDUP_REMOVED lines=8> */
[----:B------:R-:W5:Y:S01]  /*7a40*/  LDCU.64 UR4, c[0x4][0x10] ;  /* 0x01000200ff0477ac */ /* 0x000f620008000a00 */
[----:B--2---:R-:W-:Y:S01]  /*7a50*/  MOV R5, UR9 ;  /* 0x0000000900057c02 */ /* 0x004fe20008000f00 */
[----:B------:R-:W-:Y:S01]  /*7a60*/  IMAD.U32 R4, RZ, RZ, UR8 ;  /* 0x00000008ff047e24 */ /* 0x000fe2000f8e00ff */
[----:B---3--:R-:W-:Y:S01]  /*7a70*/  MOV R7, UR7 ;  /* 0x0000000700077c02 */ /* 0x008fe20008000f00 */
[----:B------:R-:W-:Y:S01]  /*7a80*/  IMAD.U32 R6, RZ, RZ, UR6 ;  /* 0x00000006ff067e24 */ /* 0x000fe2000f8e00ff */
[----:B-----5:R-:W-:Y:S01]  /*7a90*/  MOV R11, UR5 ;  /* 0x00000005000b7c02 */ /* 0x020fe20008000f00 */
[----:B------:R-:W-:Y:S02]  /*7aa0*/  IMAD.U32 R10, RZ, RZ, UR4 ;  /* 0x00000004ff0a7e24 */ /* 0x000fe4000f8e00ff */
[----:B------:R-:W-:Y:S07]  /*7ab0*/  LEPC R20, `(.L_x_121) ;  /* 0x000000001014794e */ /* 0x000fee0000000000 */
[----:B-1--4-:R-:W-:Y:S05]  /*7ac0*/  CALL.ABS.NOINC R2 ;  /* 0x0000000002007343 */ /* 0x012fea0003c00000 */
.L_x_121:
[----:B------:R-:W-:Y:S01]  /*7ad0*/  ISETP.NE.AND P0, PT, R178, RZ, PT ;  /* 0x000000ffb200720c */ /* 0x000fe20003f05270 */
[----:B------:R-:W-:Y:S05]  /*7ae0*/  WARPSYNC.ALL ;  /* 0x0000000000007948 */ /* 0x000fea0003800000 */
[----:B------:R-:W-:Y:S01]  /*7af0*/  R2UR UR4, R71 ;  /* 0x00000000470472ca */ /* 0x000fe200000e0000 */
[----:B------:R-:W-:Y:S01]  /*7b00*/  BSSY.RECONVERGENT B0, `(.L_x_122) ;  /* 0x000011d000007945 */ /* 0x000fe20003800200 */
[----:B------:R-:W-:Y:S02]  /*7b10*/  F2FP.F16.E5M2.UNPACK_B R11, R141 ;  /* 0x0000008dff0b723e */ /* 0x000fe400020004ff */
[----:B------:R-:W-:Y:S02]  /*7b20*/  F2FP.F16.E5M2.UNPACK_B R10, R142 ;  /* 0x0000008eff0a723e */ /* 0x000fe400020004ff */
[----:B------:R-:W-:Y:S01]  /*7b30*/  F2FP.F16.E5M2.UNPACK_B R9, R143 ;  /* 0x0000008fff09723e */ /* 0x000fe200020004ff */
[--C-:B------:R-:W-:Y:S01]  /*7b40*/  HADD2.F32 R74, -RZ, R11.reuse.H0_H0 ;  /* 0x2000000bff4a7230 */ /* 0x100fe20000004100 */
[----:B------:R-:W-:Y:S01]  /*7b50*/  F2FP.F16.E5M2.UNPACK_B R8, R144 ;  /* 0x00000090ff08723e */ /* 0x000fe200020004ff */
[----:B------:R-:W-:Y:S01]  /*7b60*/  HADD2.F32 R76, -RZ, R11.H1_H1 ;  /* 0x3000000bff4c7230 */ /* 0x000fe20000004100 */
[----:B------:R-:W-:Y:S01]  /*7b70*/  F2FP.F16.E5M2.UNPACK_B R7, R145 ;  /* 0x00000091ff07723e */ /* 0x000fe200020004ff */
[--C-:B------:R-:W-:Y:S01]  /*7b80*/  HADD2.F32 R77, -RZ, R10.reuse.H0_H0 ;  /* 0x2000000aff4d7230 */ /* 0x100fe20000004100 */
[----:B------:R-:W-:Y:S01]  /*7b90*/  F2FP.F16.E5M2.UNPACK_B R6, R146 ;  /* 0x00000092ff06723e */ /* 0x000fe200020004ff */
[----:B------:R-:W-:Y:S01]  /*7ba0*/  HADD2.F32 R80, -RZ, R10.H1_H1 ;  /* 0x3000000aff507230 */ /* 0x000fe20000004100 */
[----:B------:R-:W-:Y:S01]  /*7bb0*/  F2FP.F16.E5M2.UNPACK_B R5, R147 ;  /* 0x00000093ff05723e */ /* 0x000fe200020004ff */
[--C-:B------:R-:W-:Y:S01]  /*7bc0*/  HADD2.F32 R81, -RZ, R9.reuse.H0_H0 ;  /* 0x20000009ff517230 */ /* 0x100fe20000004100 */
[----:B-1----:R-:W-:Y:S01]  /*7bd0*/  F2FP.F16.E5M2.UNPACK_B R4, R148 ;  /* 0x00000094ff04723e */ /* 0x002fe200020004ff */
[----:B------:R-:W-:Y:S01]  /*7be0*/  HADD2.F32 R83, -RZ, R9.H1_H1 ;  /* 0x30000009ff537230 */ /* 0x000fe20000004100 */
[-C--:B------:R-:W-:Y:S01]  /*7bf0*/  F2FP.F16.E5M2.UNPACK_B R2, R140.reuse ;  /* 0x0000008cff02723e */ /* 0x080fe200020004ff */
[--C-:B------:R-:W-:Y:S01]  /*7c00*/  HADD2.F32 R86, -RZ, R8.reuse.H0_H0 ;  /* 0x20000008ff567230 */ /* 0x100fe20000004100 */
[----:B------:R-:W-:Y:S01]  /*7c10*/  F2FP.F16.E5M2.UNPACK_B R140, R140.H1 ;  /* 0x0000008cff8c723e */ /* 0x000fe200030004ff */
[----:B------:R-:W-:Y:S01]  /*7c20*/  HADD2.F32 R87, -RZ, R8.H1_H1 ;  /* 0x30000008ff577230 */ /* 0x000fe20000004100 */
[----:B------:R-:W-:Y:S01]  /*7c30*/  F2FP.F16.E5M2.UNPACK_B R141, R141.H1 ;  /* 0x0000008dff8d723e */ /* 0x000fe200030004ff */
[--C-:B------:R-:W-:Y:S01]  /*7c40*/  HADD2.F32 R90, -RZ, R7.reuse.H0_H0 ;  /* 0x20000007ff5a7230 */ /* 0x100fe20000004100 */
[----:B------:R-:W-:Y:S01]  /*7c50*/  F2FP.F16.E5M2.UNPACK_B R142, R142.H1 ;  /* 0x0000008eff8e723e */ /* 0x000fe200030004ff */
[----:B------:R-:W-:Y:S01]  /*7c60*/  HADD2.F32 R91, -RZ, R7.H1_H1 ;  /* 0x30000007ff5b7230 */ /* 0x000fe20000004100 */
[----:B------:R-:W-:Y:S01]  /*7c70*/  F2FP.F16.E5M2.UNPACK_B R143, R143.H1 ;  /* 0x0000008fff8f723e */ /* 0x000fe200030004ff */
[--C-:B------:R-:W-:Y:S01]  /*7c80*/  HADD2.F32 R94, -RZ, R6.reuse.H0_H0 ;  /* 0x20000006ff5e7230 */ /* 0x100fe20000004100 */
[----:B------:R-:W-:Y:S01]  /*7c90*/  IADD3 R161, PT, PT, R161, 0xc0, RZ ;  /* 0x000000c0a1a17810 */ /* 0x000fe20007ffe0ff */
[----:B------:R-:W-:Y:S01]  /*7ca0*/  HADD2.F32 R95, -RZ, R6.H1_H1 ;  /* 0x30000006ff5f7230 */ /* 0x000fe20000004100 */
[----:B------:R-:W-:Y:S01]  /*7cb0*/  F2FP.F16.E5M2.UNPACK_B R107, R149 ;  /* 0x00000095ff6b723e */ /* 0x000fe200020004ff */
[--C-:B------:R-:W-:Y:S01]  /*7cc0*/  HADD2.F32 R98, -RZ, R5.reuse.H0_H0 ;  /* 0x20000005ff627230 */ /* 0x100fe20000004100 */
[----:B------:R-:W-:Y:S01]  /*7cd0*/  LOP3.LUT R161, R161, 0xfefffff8, RZ, 0xc0, !PT ;  /* 0xfefffff8a1a17812 */ /* 0x000fe200078ec0ff */
[----:B------:R-:W-:Y:S01]  /*7ce0*/  HADD2.F32 R99, -RZ, R5.H1_H1 ;  /* 0x30000005ff637230 */ /* 0x000fe20000004100 */
[----:B------:R-:W-:Y:S01]  /*7cf0*/  F2FP.F16.E5M2.UNPACK_B R111, R150 ;  /* 0x00000096ff6f723e */ /* 0x000fe200020004ff */
[--C-:B------:R-:W-:Y:S01]  /*7d00*/  HADD2.F32 R102, -RZ, R4.reuse.H0_H0 ;  /* 0x20000004ff667230 */ /* 0x100fe20000004100 */
[----:B------:R-:W-:Y:S01]  /*7d10*/  F2FP.F16.E5M2.UNPACK_B R115, R151 ;  /* 0x00000097ff73723e */ /* 0x000fe200020004ff */
[----:B------:R-:W-:Y:S01]  /*7d20*/  HADD2.F32 R103, -RZ, R4.H1_H1 ;  /* 0x30000004ff677230 */ /* 0x000fe20000004100 */
[----:B------:R-:W-:Y:S01]  /*7d30*/  F2FP.F16.E5M2.UNPACK_B R119, R152 ;  /* 0x00000098ff77723e */ /* 0x000fe200020004ff */
[----:B------:R-:W1:Y:S01]  /*7d40*/  LDTM.x64 R4, tmem[UR4+0x40] ;  /* 0x00004004000479ee */ /* 0x000e620008340000 */
[--C-:B------:R-:W-:Y:S01]  /*7d50*/  HADD2.F32 R0, -RZ, R2.reuse.H0_H0 ;  /* 0x20000002ff007230 */ /* 0x100fe20000004100 */
[----:B------:R-:W-:Y:S01]  /*7d60*/  NOP ;  /* 0x0000000000007918 */ /* 0x000fe20000000000 */
[----:B-1----:R1:W-:Y:S01]  /*7d70*/  SYNCS.ARRIVE.TRANS64.RED.A1T0 RZ, [R161+URZ], RZ ;  /* 0x000000ffa1ff79a7 */ /* 0x0023e200081004ff */
[----:B------:R-:W-:Y:S01]  /*7d80*/  HADD2.F32 R2, -RZ, R2.H1_H1 ;  /* 0x30000002ff027230 */ /* 0x000fe20000004100 */
[----:B------:R-:W-:Y:S01]  /*7d90*/  F2FP.F16.E5M2.UNPACK_B R123, R153 ;  /* 0x00000099ff7b723e */ /* 0x000fe200020004ff */
[----:B------:R-:W-:Y:S01]  /*7da0*/  HADD2.F32 R78, -RZ, R141.H1_H1 ;  /* 0x3000008dff4e7230 */ /* 0x000fe20000004100 */
[----:B------:R-:W-:Y:S01]  /*7db0*/  F2FP.F16.E5M2.UNPACK_B R127, R154 ;  /* 0x0000009aff7f723e */ /* 0x000fe200020004ff */
[--C-:B------:R-:W-:Y:S01]  /*7dc0*/  HADD2.F32 R106, -RZ, R107.reuse.H0_H0 ;  /* 0x2000006bff6a7230 */ /* 0x100fe20000004100 */
[----:B------:R-:W-:Y:S01]  /*7dd0*/  F2FP.F16.E5M2.UNPACK_B R130, R155 ;  /* 0x0000009bff82723e */ /* 0x000fe200020004ff */
[----:B------:R-:W-:Y:S01]  /*7de0*/  HADD2.F32 R107, -RZ, R107.H1_H1 ;  /* 0x3000006bff6b7230 */ /* 0x000fe20000004100 */
[----:B------:R-:W-:Y:S01]  /*7df0*/  F2FP.F16.E5M2.UNPACK_B R144, R144.H1 ;  /* 0x00000090ff90723e */ /* 0x000fe200030004ff */
        /* <DEDUP_REMOVED lines=12> */
[C---:B------:R-:W-:Y:S01]  /*7ec0*/  FMUL R4, R70.reuse, R4 ;  /* 0x0000000446047220 */ /* 0x040fe20000400000 */
[C---:B------:R-:W-:Y:S01]  /*7ed0*/  FMUL R5, R70.reuse, R5 ;  /* 0x0000000546057220 */ /* 0x040fe20000400000 */
[--C-:B------:R-:W-:Y:S02]  /*7ee0*/  HADD2.F32 R3, -RZ, R140.reuse.H0_H0 ;  /* 0x2000008cff037230 */ /* 0x100fe40000004100 */
        /* <DEDUP_REMOVED lines=9> */
[----:B------:R-:W-:Y:S02]  /*7f80*/  HADD2.F32 R122, -RZ, R123.H0_H0 ;  /* 0x2000007bff7a7230 */ /* 0x000fe40000004100 */
[C---:B------:R-:W-:Y:S01]  /*7f90*/  FMUL R6, R70.reuse, R6 ;  /* 0x0000000646067220 */ /* 0x040fe20000400000 */
[----:B------:R-:W-:Y:S02]  /*7fa0*/  HADD2.F32 R72, -RZ, R140.H1_H1 ;  /* 0x3000008cff487230 */ /* 0x000fe40000004100 */
[C---:B------:R-:W-:Y:S01]  /*7fb0*/  FMUL R7, R70.reuse, R7 ;  /* 0x0000000746077220 */ /* 0x040fe20000400000 */
[----:B------:R-:W-:Y:S02]  /*7fc0*/  HADD2.F32 R75, -RZ, R141.H0_H0 ;  /* 0x2000008dff4b7230 */ /* 0x000fe40000004100 */
[C---:B------:R-:W-:Y:S01]  /*7fd0*/  FFMA R6, R73.reuse, R3, R6 ;  /* 0x0000000349067223 */ /* 0x040fe20000000006 */
[----:B------:R-:W-:Y:S02]  /*7fe0*/  HADD2.F32 R123, -RZ, R123.H1_H1 ;  /* 0x3000007bff7b7230 */ /* 0x000fe40000004100 */
[C---:B------:R-:W-:Y:S01]  /*7ff0*/  FFMA R7, R73.reuse, R72, R7 ;  /* 0x0000004849077223 */ /* 0x040fe20000000007 */
[C---:B------:R-:W-:Y:S01]  /*8000*/  FFMA R8, R73.reuse, R74, R8 ;  /* 0x0000004a49087223 */ /* 0x040fe20000000008 */
[----:B------:R-:W-:Y:S01]  /*8010*/  FFMA R9, R73, R76, R9 ;  /* 0x0000004c49097223 */ /* 0x000fe20000000009 */
[--C-:B------:R-:W-:Y:S02]  /*8020*/  HADD2.F32 R126, -RZ, R127.reuse.H0_H0 ;  /* 0x2000007fff7e7230 */ /* 0x100fe40000004100 */
[C---:B------:R-:W-:Y:S01]  /*8030*/  FMUL R10, R70.reuse, R10 ;  /* 0x0000000a460a7220 */ /* 0x040fe20000400000 */
[----:B------:R-:W-:Y:S01]  /*8040*/  F2FP.SATFINITE.E5M2.F32.PACK_AB_MERGE_C R76, R7, R6, RZ ;  /* 0x00000006074c723e */ /* 0x000fe200048060ff */
[C---:B------:R-:W-:Y:S01]  /*8050*/  FMUL R7, R70.reuse, R20 ;  /* 0x0000001446077220 */ /* 0x040fe20000400000 */
[----:B------:R-:W-:Y:S02]  /*8060*/  HADD2.F32 R127, -RZ, R127.H1_H1 ;  /* 0x3000007fff7f7230 */ /* 0x000fe40000004100 */
[C---:B------:R-:W-:Y:S01]  /*8070*/  FFMA R10, R73.reuse, R75, R10 ;  /* 0x0000004b490a7223 */ /* 0x040fe2000000000a */
[----:B------:R-:W-:Y:S02]  /*8080*/  HADD2.F32 R72, -RZ, R130.H0_H0 ;  /* 0x20000082ff487230 */ /* 0x000fe40000004100 */
[C---:B------:R-:W-:Y:S01]  /*8090*/  FMUL R11, R70.reuse, R11 ;  /* 0x0000000b460b7220 */ /* 0x040fe20000400000 */
[--C-:B------:R-:W-:Y:S02]  /*80a0*/  HADD2.F32 R79, -RZ, R142.reuse.H0_H0 ;  /* 0x2000008eff4f7230 */ /* 0x100fe40000004100 */
[C---:B------:R-:W-:Y:S01]  /*80b0*/  FMUL R14, R70.reuse, R14 ;  /* 0x0000000e460e7220 */ /* 0x040fe20000400000 */
[----:B------:R-:W-:Y:S02]  /*80c0*/  HADD2.F32 R82, -RZ, R142.H1_H1 ;  /* 0x3000008eff527230 */ /* 0x000fe40000004100 */
[C---:B------:R-:W-:Y:S01]  /*80d0*/  FFMA R11, R73.reuse, R78, R11 ;  /* 0x0000004e490b7223 */ /* 0x040fe2000000000b */
[C---:B------:R-:W-:Y:S01]  /*80e0*/  FFMA R12, R73.reuse, R77, R12 ;  /* 0x0000004d490c7223 */ /* 0x040fe2000000000c */
[C---:B------:R-:W-:Y:S01]  /*80f0*/  FFMA R13, R73.reuse, R80, R13 ;  /* 0x00000050490d7223 */ /* 0x040fe2000000000d */
[----:B------:R-:W-:Y:S01]  /*8100*/  FFMA R14, R73, R79, R14 ;  /* 0x0000004f490e7223 */ /* 0x000fe2000000000e */
[----:B------:R-:W-:Y:S01]  /*8110*/  HADD2.F32 R75, -RZ, R130.H1_H1 ;  /* 0x30000082ff4b7230 */ /* 0x000fe20000004100 */
[----:B------:R-:W-:Y:S01]  /*8120*/  F2FP.SATFINITE.E5M2.F32.PACK_AB_MERGE_C R78, R11, R10, RZ ;  /* 0x0000000a0b4e723e */ /* 0x000fe200048060ff */
[C---:B------:R-:W-:Y:S01]  /*8130*/  FMUL R10, R70.reuse, R21 ;  /* 0x00000015460a7220 */ /* 0x040fe20000400000 */
[C---:B------:R-:W-:Y:S01]  /*8140*/  FMUL R21, R70.reuse, R28 ;  /* 0x0000001c46157220 */ /* 0x040fe20000400000 */
        /* <DEDUP_REMOVED lines=8> */
[C---:B------:R-:W-:Y:S01]  /*81d0*/  FMUL R18, R70.reuse, R25 ;  /* 0x0000001946127220 */ /* 0x040fe20000400000 */
[----:B------:R-:W-:Y:S01]  /*81e0*/  F2FP.SATFINITE.E5M2.F32.PACK_AB_MERGE_C R14, R15, R14, RZ ;  /* 0x0000000e0f0e723e */ /* 0x000fe200048060ff */
        /* <DEDUP_REMOVED lines=8> */
[C---:B------:R-:W-:Y:S01]  /*8270*/  FFMA R11, R73.reuse, R88, R11 ;  /* 0x00000058490b7223 */ /* 0x040fe2000000000b */
[----:B------:R-:W-:Y:S01]  /*8280*/  FMUL R22, R70, R29 ;  /* 0x0000001d46167220 */ /* 0x000fe20000400000 */
        /* <DEDUP_REMOVED lines=13> */
[----:B------:R-:W-:Y:S01]  /*8360*/  FMUL R20, R70, R27 ;  /* 0x0000001b46147220 */ /* 0x000fe20000400000 */
[--C-:B------:R-:W-:Y:S01]  /*8370*/  HADD2.F32 R96, -RZ, R146.reuse.H0_H0 ;  /* 0x20000092ff607230 */ /* 0x100fe20000004100 */
[----:B------:R-:W-:Y:S01]  /*8380*/  F2FP.SATFINITE.E5M2.F32.PACK_AB_MERGE_C R16, R10, R7, R16 ;  /* 0x000000070a10723e */ /* 0x000fe20004806010 */
[----:B------:R-:W-:Y:S02]  /*8390*/  HADD2.F32 R97, -RZ, R146.H1_H1 ;  /* 0x30000092ff617230 */ /* 0x000fe40000004100 */
[C---:B------:R-:W-:Y:S01]  /*83a0*/  FFMA R20, R73.reuse, R93, R20 ;  /* 0x0000005d49147223 */ /* 0x040fe20000000014 */
[C---:B------:R-:W-:Y:S01]  /*83b0*/  FFMA R21, R73.reuse, R94, R21 ;  /* 0x0000005e49157223 */ /* 0x040fe20000000015 */
[C---:B------:R-:W-:Y:S01]  /*83c0*/  FFMA R22, R73.reuse, R95, R22 ;  /* 0x0000005f49167223 */ /* 0x040fe20000000016 */
[C---:B------:R-:W-:Y:S01]  /*83d0*/  FMUL R23, R70.reuse, R30 ;  /* 0x0000001e46177220 */ /* 0x040fe20000400000 */
[----:B------:R-:W-:Y:S01]  /*83e0*/  FMUL R30, R70, R37 ;  /* 0x00000025461e7220 */ /* 0x000fe20000400000 */
[----:B------:R-:W-:Y:S01]  /*83f0*/  F2FP.SATFINITE.E5M2.F32.PACK_AB_MERGE_C R19, R20, R19, RZ ;  /* 0x000000131413723e */ /* 0x000fe200048060ff */
[C---:B------:R-:W-:Y:S01]  /*8400*/  FMUL R37, R70.reuse, R44 ;  /* 0x0000002c46257220 */ /* 0x040fe20000400000 */
[C---:B------:R-:W-:Y:S01]  /*8410*/  FFMA R23, R73.reuse, R96, R23 ;  /* 0x0000006049177223 */ /* 0x040fe20000000017 */
        /* <DEDUP_REMOVED lines=20> */
[----:B------:R-:W-:Y:S01]  /*8560*/  F2FP.F16.E5M2.UNPACK_B R151, R151.H1 ;  /* 0x00000097ff97723e */ /* 0x000fe200030004ff */
[----:B------:R-:W-:Y:S01]  /*8570*/  FMUL R38, R70, R45 ;  /* 0x0000002d46267220 */ /* 0x000fe20000400000 */
[----:B------:R-:W-:Y:S01]  /*8580*/  F2FP.SATFINITE.E5M2.F32.PACK_AB_MERGE_C R19, R28, R27, RZ ;  /* 0x0000001b1c13723e */ /* 0x000fe200048060ff */
[----:B------:R-:W-:Y:S01]  /*8590*/  FFMA R31, R73, R104, R31 ;  /* 0x00000068491f7223 */ /* 0x000fe2000000001f */
[C---:B------:R-:W-:Y:S01]  /*85a0*/  FMUL R45, R70.reuse, R52 ;  /* 0x00000034462d7220 */ /* 0x040fe20000400000 */
[C---:B------:R-:W-:Y:S01]  /*85b0*/  FMUL R52, R70.reuse, R59 ;  /* 0x0000003b46347220 */ /* 0x040fe20000400000 */
[----:B------:R-:W-:Y:S01]  /*85c0*/  F2FP.F16.E5M2.UNPACK_B R152, R152.H1 ;  /* 0x00000098ff98723e */ /* 0x000fe200030004ff */
[C---:B------:R-:W-:Y:S01]  /*85d0*/  FMUL R59, R70.reuse, R66 ;  /* 0x00000042463b7220 */ /* 0x040fe20000400000 */
[----:B------:R-:W-:Y:S01]  /*85e0*/  F2FP.SATFINITE.E5M2.F32.PACK_AB_MERGE_C R66, R13, R12, R14 ;  /* 0x0000000c0d42723e */ /* 0x000fe2000480600e */
        /* <DEDUP_REMOVED lines=11> */
[C---:B------:R-:W-:Y:S01]  /*86a0*/  FFMA R35, R73.reuse, R108, R35 ;  /* 0x0000006c49237223 */ /* 0x040fe20000000023 */
[C---:B------:R-:W-:Y:S01]  /*86b0*/  FMUL R36, R70.reuse, R43 ;  /* 0x0000002b46247220 */ /* 0x040fe20000400000 */
[--C-:B------:R-:W-:Y:S02]  /*86c0*/  HADD2.F32 R112, -RZ, R150.reuse.H0_H0 ;  /* 0x20000096ff707230 */ /* 0x100fe40000004100 */
[C---:B------:R-:W-:Y:S01]  /*86d0*/  FMUL R39, R70.reuse, R46 ;  /* 0x0000002e46277220 */ /* 0x040fe20000400000 */
[----:B------:R-:W-:Y:S02]  /*86e0*/  HADD2.F32 R113, -RZ, R150.H1_H1 ;  /* 0x30000096ff717230 */ /* 0x000fe40000004100 */
        /* <DEDUP_REMOVED lines=12> */
[C---:B------:R-:W-:Y:S01]  /*87b0*/  FMUL R46, R70.reuse, R53 ;  /* 0x00000035462e7220 */ /* 0x040fe20000400000 */
[--C-:B------:R-:W-:Y:S02]  /*87c0*/  HADD2.F32 R120, -RZ, R152.reuse.H0_H0 ;  /* 0x20000098ff787230 */ /* 0x100fe40000004100 */
[C---:B------:R-:W-:Y:S01]  /*87d0*/  FMUL R50, R70.reuse, R57 ;  /* 0x0000003946327220 */ /* 0x040fe20000400000 */
[C---:B------:R-:W-:Y:S01]  /*87e0*/  FMUL R51, R70.reuse, R58 ;  /* 0x0000003a46337220 */ /* 0x040fe20000400000 */
[C---:B------:R-:W-:Y:S01]  /*87f0*/  FMUL R53, R70.reuse, R60 ;  /* 0x0000003c46357220 */ /* 0x040fe20000400000 */
[C---:B------:R-:W-:Y:S01]  /*8800*/  FFMA R43, R73.reuse, R116, R43 ;  /* 0x00000074492b7223 */ /* 0x040fe2000000002b */
[----:B------:R-:W-:Y:S02]  /*8810*/  HADD2.F32 R121, -RZ, R152.H1_H1 ;  /* 0x30000098ff797230 */ /* 0x000fe40000004100 */
[C---:B------:R-:W-:Y:S01]  /*8820*/  FMUL R47, R70.reuse, R54 ;  /* 0x00000036462f7220 */ /* 0x040fe20000400000 */
[C---:B------:R-:W-:Y:S01]  /*8830*/  FMUL R57, R70.reuse, R64 ;  /* 0x0000004046397220 */ /* 0x040fe20000400000 */
[C---:B------:R-:W-:Y:S01]  /*8840*/  FMUL R58, R70.reuse, R65 ;  /* 0x00000041463a7220 */ /* 0x040fe20000400000 */
[C---:B------:R-:W-:Y:S01]  /*8850*/  FMUL R60, R70.reuse, R67 ;  /* 0x00000043463c7220 */ /* 0x040fe20000400000 */
[----:B------:R-:W-:Y:S01]  /*8860*/  FFMA R44, R73, R117, R44 ;  /* 0x00000075492c7223 */ /* 0x000fe2000000002c */
[C---:B------:R-:W-:Y:S01]  /*8870*/  FMUL R48, R70.reuse, R55 ;  /* 0x0000003746307220 */ /* 0x040fe20000400000 */
[----:B------:R-:W-:Y:S01]  /*8880*/  F2FP.SATFINITE.E5M2.F32.PACK_AB_MERGE_C R64, R5, R4, R76 ;  /* 0x000000040540723e */ /* 0x000fe2000480604c */
[----:B------:R-:W-:Y:S01]  /*8890*/  FFMA R45, R73, R118, R45 ;  /* 0x00000076492d7223 */ /* 0x000fe2000000002d */
[----:B------:R-:W-:Y:S01]  /*88a0*/  F2FP.SATFINITE.E5M2.F32.PACK_AB_MERGE_C R65, R9, R8, R78 ;  /* 0x000000080941723e */ /* 0x000fe2000480604e */
[----:B------:R-:W-:Y:S01]  /*88b0*/  FMUL R49, R70, R56 ;  /* 0x0000003846317220 */ /* 0x000fe20000400000 */
[----:B------:R-:W-:Y:S01]  /*88c0*/  F2FP.SATFINITE.E5M2.F32.PACK_AB_MERGE_C R67, R2, R0, R3 ;  /* 0x000000000243723e */ /* 0x000fe20004806003 */
[C---:B------:R-:W-:Y:S01]  /*88d0*/  FFMA R46, R73.reuse, R119, R46 ;  /* 0x00000077492e7223 */ /* 0x040fe2000000002e */
[----:B------:R-:W-:Y:S01]  /*88e0*/  F2FP.F16.E5M2.UNPACK_B R154, R154.H1 ;  /* 0x0000009aff9a723e */ /* 0x000fe200030004ff */
[--C-:B------:R-:W-:Y:S02]  /*88f0*/  HADD2.F32 R124, -RZ, R153.reuse.H0_H0 ;  /* 0x20000099ff7c7230 */ /* 0x100fe40000004100 */
[C---:B------:R-:W-:Y:S01]  /*8900*/  FFMA R47, R73.reuse, R120, R47 ;  /* 0x00000078492f7223 */ /* 0x040fe2000000002f */
[----:B------:R1:W-:Y:S01]  /*8910*/  STS.128 [R137+UR44+0x6200], R64 ;  /* 0x0062004089007988 */ /* 0x0003e20008000c2c */
[----:B------:R-:W-:Y:S02]  /*8920*/  HADD2.F32 R125, -RZ, R153.H1_H1 ;  /* 0x30000099ff7d7230 */ /* 0x000fe40000004100 */
[C---:B------:R-:W-:Y:S01]  /*8930*/  FFMA R48, R73.reuse, R121, R48 ;  /* 0x0000007949307223 */ /* 0x040fe20000000030 */
[C---:B------:R-:W-:Y:S01]  /*8940*/  FFMA R49, R73.reuse, R122, R49 ;  /* 0x0000007a49317223 */ /* 0x040fe20000000031 */
[----:B------:R-:W-:Y:S01]  /*8950*/  F2FP.F16.E5M2.UNPACK_B R155, R155.H1 ;  /* 0x0000009bff9b723e */ /* 0x000fe200030004ff */
[C---:B------:R-:W-:Y:S01]  /*8960*/  FFMA R50, R73.reuse, R123, R50 ;  /* 0x0000007b49327223 */ /* 0x040fe20000000032 */
[----:B------:R-:W-:Y:S01]  /*8970*/  FMUL R54, R70, R61 ;  /* 0x0000003d46367220 */ /* 0x000fe20000400000 */
[--C-:B------:R-:W-:Y:S01]  /*8980*/  HADD2.F32 R128, -RZ, R154.reuse.H0_H0 ;  /* 0x2000009aff807230 */ /* 0x100fe20000004100 */
[----:B------:R1:W-:Y:S01]  /*8990*/  STS.128 [R179+0x6010], R16 ;  /* 0x00601010b3007388 */ /* 0x0003e20000000c00 */
[----:B------:R-:W-:Y:S01]  /*89a0*/  F2FP.SATFINITE.E5M2.F32.PACK_AB_MERGE_C R35, R36, R35, RZ ;  /* 0x000000232423723e */ /* 0x000fe200048060ff */
[C---:B------:R-:W-:Y:S01]  /*89b0*/  FFMA R51, R73.reuse, R124, R51 ;  /* 0x0000007c49337223 */ /* 0x040fe20000000033 */
[----:B------:R-:W-:Y:S01]  /*89c0*/  F2FP.SATFINITE.E5M2.F32.PACK_AB_MERGE_C R39, R40, R39, RZ ;  /* 0x000000272827723e */ /* 0x000fe200048060ff */
[----:B------:R-:W-:Y:S02]  /*89d0*/  HADD2.F32 R129, -RZ, R154.H1_H1 ;  /* 0x3000009aff817230 */ /* 0x000fe40000004100 */
[C---:B------:R-:W-:Y:S01]  /*89e0*/  FMUL R55, R70.reuse, R62 ;  /* 0x0000003e46377220 */ /* 0x040fe20000400000 */
[C---:B------:R-:W-:Y:S01]  /*89f0*/  FFMA R52, R73.reuse, R125, R52 ;  /* 0x0000007d49347223 */ /* 0x040fe20000000034 */
[----:B------:R-:W-:Y:S01]  /*8a00*/  FMUL R56, R70, R63 ;  /* 0x0000003f46387220 */ /* 0x000fe20000400000 */
[C---:B------:R-:W-:Y:S01]  /*8a10*/  FFMA R53, R73.reuse, R126, R53 ;  /* 0x0000007e49357223 */ /* 0x040fe20000000035 */
[C---:B------:R-:W-:Y:S01]  /*8a20*/  FFMA R54, R73.reuse, R127, R54 ;  /* 0x0000007f49367223 */ /* 0x040fe20000000036 */
[--C-:B------:R-:W-:Y:S02]  /*8a30*/  HADD2.F32 R74, -RZ, R155.reuse.H0_H0 ;  /* 0x2000009bff4a7230 */ /* 0x100fe40000004100 */
[C---:B------:R-:W-:Y:S01]  /*8a40*/  FFMA R55, R73.reuse, R128, R55 ;  /* 0x0000008049377223 */ /* 0x040fe20000000037 */
[----:B------:R-:W-:Y:S02]  /*8a50*/  HADD2.F32 R131, -RZ, R155.H1_H1 ;  /* 0x3000009bff837230 */ /* 0x000fe40000004100 */
[C---:B------:R-:W-:Y:S01]  /*8a60*/  FFMA R56, R73.reuse, R129, R56 ;  /* 0x0000008149387223 */ /* 0x040fe20000000038 */
[----:B------:R-:W-:Y:S01]  /*8a70*/  F2FP.SATFINITE.E5M2.F32.PACK_AB_MERGE_C R43, R44, R43, RZ ;  /* 0x0000002b2c2b723e */ /* 0x000fe200048060ff */
[C---:B------:R-:W-:Y:S01]  /*8a80*/  FFMA R57, R73.reuse, R72, R57 ;  /* 0x0000004849397223 */ /* 0x040fe20000000039 */
[C---:B------:R-:W-:Y:S01]  /*8a90*/  FFMA R58, R73.reuse, R75, R58 ;  /* 0x0000004b493a7223 */ /* 0x040fe2000000003a */
[C---:B------:R-:W-:Y:S01]  /*8aa0*/  FFMA R59, R73.reuse, R74, R59 ;  /* 0x0000004a493b7223 */ /* 0x040fe2000000003b */
[----:B------:R-:W-:Y:S01]  /*8ab0*/  F2FP.SATFINITE.E5M2.F32.PACK_AB_MERGE_C R33, R34, R33, R35 ;  /* 0x000000212221723e */ /* 0x000fe20004806023 */
[----:B------:R-:W-:Y:S01]  /*8ac0*/  FFMA R60, R73, R131, R60 ;  /* 0x00000083493c7223 */ /* 0x000fe2000000003c */
[----:B------:R-:W-:Y:S02]  /*8ad0*/  F2FP.SATFINITE.E5M2.F32.PACK_AB_MERGE_C R32, R30, R29, R32 ;  /* 0x0000001d1e20723e */ /* 0x000fe40004806020 */
        /* <DEDUP_REMOVED lines=11> */
[----:B------:R-:W-:Y:S03]  /*8b90*/  IADD3 R68, PT, PT, R68, 0x1, RZ ;  /* 0x0000000144447810 */ /* 0x000fe60007ffe0ff */
        /* <DEDUP_REMOVED lines=10> */
[----:B------:R-:W-:Y:S02]  /*8c40*/  UIADD3 UR9, UPT, UPT, UR49, 0x40, URZ ;  /* 0x0000004031097890 */ /* 0x000fe4000fffe0ff */
[----:B------:R-:W-:Y:S01]  /*8c50*/  UIADD3 UR8, UPT, UPT, UR44, 0x6200, URZ ;  /* 0x000062002c087890 */ /* 0x000fe2000fffe0ff */
[----:B------:R-:W-:Y:S01]  /*8c60*/  UMOV UR10, UR50 ;  /* 0x00000032000a7c82 */ /* 0x000fe20008000000 */
[----:B------:R-:W-:Y:S01]  /*8c70*/  UMOV UR11, UR36 ;  /* 0x00000024000b7c82 */ /* 0x000fe20008000000 */
[----:B--2---:R-:W-:Y:S04]  /*8c80*/  UIADD3 UR4, UP0, UPT, UR6, 0x680, URZ ;  /* 0x0000068006047890 */ /* 0x004fe8000ff1e0ff */
[----:B------:R-:W-:Y:S09]  /*8c90*/  UIADD3.X UR5, UPT, UPT, URZ, UR7, URZ, UP0, !UPT ;  /* 0x00000007ff057290 */ /* 0x000ff200087fe4ff */
[----:B------:R2:W-:Y:S01]  /*8ca0*/  UTMASTG.3D [UR8], [UR4] ;  /* 0x00000008040073b5 */ /* 0x0005e20008010000 */
[----:B------:R0:W-:Y:S01]  /*8cb0*/  UTMACMDFLUSH ;  /* 0x00000000000079b7 */ /* 0x0001e20000000000 */
[----:B--2---:R-:W-:Y:S04]  /*8cc0*/  DEPBAR.LE SB0, 0x1 ;  /* 0x000080400000791a */ /* 0x004fe80000000000 */
.L_x_123:
[----:B------:R-:W-:Y:S05]  /*8cd0*/  BSYNC.RECONVERGENT B0 ;  /* 0x0000000000007941 */ /* 0x000fea0003800200 */
.L_x_122:
[----:B------:R-:W-:Y:S01]  /*8ce0*/  BAR.SYNC.DEFER_BLOCKING 0x1, 0x80 ;  /* 0x0042000000007b1d */ /* 0x000fe20000010000 */
[----:B------:R-:W-:Y:S01]  /*8cf0*/  ISETP.NE.AND P0, PT, R162, 0x2, PT ;  /* 0x00000002a200780c */ /* 0x000fe20003f05270 */
[----:B------:R-:W-:Y:S01]  /*8d00*/  UISETP.NE.AND UP0, UPT, UR45, URZ, UPT ;  /* 0x000000ff2d00728c */ /* 0x000fe2000bf05270 */
[----:B------:R-:W-:Y:S01]  /*8d10*/  ISETP.NE.AND P1, PT, R68, 0x4, PT ;  /* 0x000000044400780c */ /* 0x000fe20003f25270 */
[----:B------:R-:W-:Y:S01]  /*8d20*/  UIADD3 UR20, UPT, UPT, UR37, UR59, URZ ;  /* 0x0000003b25147290 */ /* 0x000fe2000fffe0ff */
[----:B------:R-:W-:Y:S01]  /*8d30*/  SEL R0, RZ, 0x1, P0 ;  /* 0x00000001ff007807 */ /* 0x000fe20000000000 */
[----:B------:R-:W-:Y:S01]  /*8d40*/  UIADD3 UR16, UPT, UPT, UR38, UR62, URZ ;  /* 0x0000003e26107290 */ /* 0x000fe2000fffe0ff */
[----:B------:R-:W-:Y:S02]  /*8d50*/  SEL R3, RZ, 0x1, P1 ;  /* 0x00000001ff037807 */ /* 0x000fe40000800000 */
[----:B------:R-:W-:Y:S02]  /*8d60*/  LOP3.LUT R167, R167, R0, RZ, 0x3c, !PT ;  /* 0x00000000a7a77212 */ /* 0x000fe400078e3cff */
[----:B------:R-:W-:Y:S02]  /*8d70*/  LOP3.LUT R168, R168, R3, RZ, 0x3c, !PT ;  /* 0x00000003a8a87212 */ /* 0x000fe400078e3cff */
[----:B------:R-:W-:Y:S02]  /*8d80*/  SEL R162, R162, RZ, P0 ;  /* 0x000000ffa2a27207 */ /* 0x000fe40000000000 */
[----:B------:R-:W-:Y:S01]  /*8d90*/  SEL R68, R68, RZ, P1 ;  /* 0x000000ff44447207 */ /* 0x000fe20000800000 */
[----:B------:R-:W-:Y:S01]  /*8da0*/  UMOV UR36, UR58 ;  /* 0x0000003a00247c82 */ /* 0x000fe20008000000 */
[----:B------:R-:W-:Y:S05]  /*8db0*/  BRA.U UP0, `(.L_x_124) ;  /* 0xffffffc500647547 */ /* 0x000fea000b83ffff */
[----:B------:R-:W-:Y:S05]  /*8dc0*/  EXIT ;  /* 0x000000000000794d */ /* 0x000fea0003800000 */
.L_x_24:
[----:B-1----:R1:W2:Y:S02]  /*8dd0*/  SYNCS.PHASECHK.TRANS64.TRYWAIT P0, [R0+URZ+0xf0], R3 ;  /* 0x0000f003000075a7 */ /* 0x0022a400080011ff */
[----:B--2---:R-:W-:Y:S05]  /*8de0*/  @!P0 NANOSLEEP.SYNCS 0x989680 ;  /* 0x009896800000895d */ /* 0x004fea0003900000 */
[----:B------:R-:W2:Y:S02]  /*8df0*/  @!P0 SYNCS.PHASECHK.TRANS64 P0, [R0+URZ+0xf0], R3 ;  /* 0x0000f003000085a7 */ /* 0x000ea400080010ff */
[----:B--2---:R-:W-:Y:S05]  /*8e00*/  @!P0 BRA `(.L_x_24) ;  /* 0xfffffffc00f08947 */ /* 0x004fea000383ffff */
[----:B------:R-:W-:Y:S05]  /*8e10*/  BRA `(.L_x_125) ;  /* 0xffffff8800f47947 */ /* 0x000fea000383ffff */
.L_x_27:
[----:B-1----:R-:W-:-:S07]  /*8e20*/  MOV R0, UR33 ;  /* 0x0000002100007c02 */ /* 0x002fce0008000f00 */
.L_x_126:
[----:B-1----:R1:W2:Y:S02]  /*8e30*/  SYNCS.PHASECHK.TRANS64.TRYWAIT P0, [R0+URZ+0x28], R3 ;  /* 0x00002803000075a7 */ /* 0x0022a400080011ff */
[----:B--2---:R-:W-:Y:S05]  /*8e40*/  @!P0 NANOSLEEP.SYNCS 0x989680 ;  /* 0x009896800000895d */ /* 0x004fea0003900000 */
[----:B------:R-:W2:Y:S02]  /*8e50*/  @!P0 SYNCS.PHASECHK.TRANS64 P0, [R0+URZ+0x28], R3 ;  /* 0x00002803000085a7 */ /* 0x000ea400080010ff */
[----:B--2---:R-:W-:Y:S05]  /*8e60*/  @!P0 BRA `(.L_x_126) ;  /* 0xfffffffc00f08947 */ /* 0x004fea000383ffff */
[----:B------:R-:W-:Y:S05]  /*8e70*/  BRA `(.L_x_26) ;  /* 0xffffff8c00447947 */ /* 0x000fea000383ffff */
.L_x_34:
[----:B-1----:R-:W-:-:S07]  /*8e80*/  MOV R0, UR17 ;  /* 0x0000001100007c02 */ /* 0x002fce0008000f00 */
.L_x_127:
[----:B-1----:R1:W2:Y:S02]  /*8e90*/  SYNCS.PHASECHK.TRANS64.TRYWAIT P0, [R0+URZ+0x28], R3 ;  /* 0x00002803000075a7 */ /* 0x0022a400080011ff */
[----:B--2---:R-:W-:Y:S05]  /*8ea0*/  @!P0 NANOSLEEP.SYNCS 0x989680 ;  /* 0x009896800000895d */ /* 0x004fea0003900000 */
[----:B------:R-:W2:Y:S02]  /*8eb0*/  @!P0 SYNCS.PHASECHK.TRANS64 P0, [R0+URZ+0x28], R3 ;  /* 0x00002803000085a7 */ /* 0x000ea400080010ff */
[----:B--2---:R-:W-:Y:S05]  /*8ec0*/  @!P0 BRA `(.L_x_127) ;  /* 0xfffffffc00f08947 */ /* 0x004fea000383ffff */
[----:B------:R-:W-:Y:S05]  /*8ed0*/  BRA `(.L_x_33) ;  /* 0xffffff9000047947 */ /* 0x000fea000383ffff */
.L_x_39:
[----:B-1----:R1:W2:Y:S02]  /*8ee0*/  SYNCS.PHASECHK.TRANS64.TRYWAIT P0, [R3+URZ+0x80], R0 ;  /* 0x00008000030075a7 */ /* 0x0022a400080011ff */
[----:B--2---:R-:W-:Y:S05]  /*8ef0*/  @!P0 NANOSLEEP.SYNCS 0x989680 ;  /* 0x009896800000895d */ /* 0x004fea0003900000 */
[----:B------:R-:W2:Y:S02]  /*8f00*/  @!P0 SYNCS.PHASECHK.TRANS64 P0, [R3+URZ+0x80], R0 ;  /* 0x00008000030085a7 */ /* 0x000ea400080010ff */
[----:B--2---:R-:W-:Y:S05]  /*8f10*/  @!P0 BRA `(.L_x_39) ;  /* 0xfffffffc00f08947 */ /* 0x004fea000383ffff */
[----:B------:R-:W-:Y:S05]  /*8f20*/  BRA `(.L_x_128) ;  /* 0xffffff9000a87947 */ /* 0x000fea000383ffff */
.L_x_43:
[----:B-1----:R-:W-:-:S07]  /*8f30*/  MOV R0, UR4 ;  /* 0x0000000400007c02 */ /* 0x002fce0008000f00 */
.L_x_129:
[----:B-1----:R1:W2:Y:S02]  /*8f40*/  SYNCS.PHASECHK.TRANS64.TRYWAIT P0, [R0+URZ], R3 ;  /* 0x00000003000075a7 */ /* 0x0022a400080011ff */
[----:B--2---:R-:W-:Y:S05]  /*8f50*/  @!P0 NANOSLEEP.SYNCS 0x989680 ;  /* 0x009896800000895d */ /* 0x004fea0003900000 */
[----:B------:R-:W2:Y:S02]  /*8f60*/  @!P0 SYNCS.PHASECHK.TRANS64 P0, [R0+URZ], R3 ;  /* 0x00000003000085a7 */ /* 0x000ea400080010ff */
[----:B--2---:R-:W-:Y:S05]  /*8f70*/  @!P0 BRA `(.L_x_129) ;  /* 0xfffffffc00f08947 */ /* 0x004fea000383ffff */
[----:B------:R-:W-:Y:S05]  /*8f80*/  BRA `(.L_x_130) ;  /* 0xffffff98004c7947 */ /* 0x000fea000383ffff */
.L_x_44:
[----:B------:R-:W-:-:S07]  /*8f90*/  MOV R0, UR5 ;  /* 0x0000000500007c02 */ /* 0x000fce0008000f00 */
.L_x_131:
[----:B-1----:R1:W2:Y:S02]  /*8fa0*/  SYNCS.PHASECHK.TRANS64.TRYWAIT P0, [R0+URZ], R3 ;  /* 0x00000003000075a7 */ /* 0x0022a400080011ff */
[----:B--2---:R-:W-:Y:S05]  /*8fb0*/  @!P0 NANOSLEEP.SYNCS 0x989680 ;  /* 0x009896800000895d */ /* 0x004fea0003900000 */
[----:B------:R-:W2:Y:S02]  /*8fc0*/  @!P0 SYNCS.PHASECHK.TRANS64 P0, [R0+URZ], R3 ;  /* 0x00000003000085a7 */ /* 0x000ea400080010ff */
[----:B--2---:R-:W-:Y:S05]  /*8fd0*/  @!P0 BRA `(.L_x_131) ;  /* 0xfffffffc00f08947 */ /* 0x004fea000383ffff */
[----:B------:R-:W-:Y:S05]  /*8fe0*/  BRA `(.L_x_132) ;  /* 0xffffff9800587947 */ /* 0x000fea000383ffff */
.L_x_45:
[----:B------:R-:W-:-:S07]  /*8ff0*/  MOV R0, UR5 ;  /* 0x0000000500007c02 */ /* 0x000fce0008000f00 */
.L_x_133:
[----:B-1----:R1:W2:Y:S02]  /*9000*/  SYNCS.PHASECHK.TRANS64.TRYWAIT P0, [R0+URZ], R3 ;  /* 0x00000003000075a7 */ /* 0x0022a400080011ff */
[----:B--2---:R-:W-:Y:S05]  /*9010*/  @!P0 NANOSLEEP.SYNCS 0x989680 ;  /* 0x009896800000895d */ /* 0x004fea0003900000 */
[----:B------:R-:W2:Y:S02]  /*9020*/  @!P0 SYNCS.PHASECHK.TRANS64 P0, [R0+URZ], R3 ;  /* 0x00000003000085a7 */ /* 0x000ea400080010ff */
[----:B--2---:R-:W-:Y:S05]  /*9030*/  @!P0 BRA `(.L_x_133) ;  /* 0xfffffffc00f08947 */ /* 0x004fea000383ffff */
[----:B------:R-:W-:Y:S05]  /*9040*/  BRA `(.L_x_134) ;  /* 0xffffff9800647947 */ /* 0x000fea000383ffff */
.L_x_46:
[----:B------:R-:W-:-:S07]  /*9050*/  MOV R0, UR5 ;  /* 0x0000000500007c02 */ /* 0x000fce0008000f00 */
.L_x_135:
[----:B-1----:R1:W2:Y:S02]  /*9060*/  SYNCS.PHASECHK.TRANS64.TRYWAIT P0, [R0+URZ], R3 ;  /* 0x00000003000075a7 */ /* 0x0022a400080011ff */
[----:B--2---:R-:W-:Y:S05]  /*9070*/  @!P0 NANOSLEEP.SYNCS 0x989680 ;  /* 0x009896800000895d */ /* 0x004fea0003900000 */
[----:B------:R-:W2:Y:S02]  /*9080*/  @!P0 SYNCS.PHASECHK.TRANS64 P0, [R0+URZ], R3 ;  /* 0x00000003000085a7 */ /* 0x000ea400080010ff */
[----:B--2---:R-:W-:Y:S05]  /*9090*/  @!P0 BRA `(.L_x_135) ;  /* 0xfffffffc00f08947 */ /* 0x004fea000383ffff */
[----:B------:R-:W-:Y:S05]  /*90a0*/  BRA `(.L_x_136) ;  /* 0xffffff9800707947 */ /* 0x000fea000383ffff */
.L_x_49:
[----:B-1----:R1:W2:Y:S02]  /*90b0*/  SYNCS.PHASECHK.TRANS64.TRYWAIT P0, [R2+URZ+0xe0], R5 ;  /* 0x0000e005020075a7 */ /* 0x0022a400080011ff */
[----:B--2---:R-:W-:Y:S05]  /*90c0*/  @!P0 NANOSLEEP.SYNCS 0x989680 ;  /* 0x009896800000895d */ /* 0x004fea0003900000 */
[----:B------:R-:W2:Y:S02]  /*90d0*/  @!P0 SYNCS.PHASECHK.TRANS64 P0, [R2+URZ+0xe0], R5 ;  /* 0x0000e005020085a7 */ /* 0x000ea400080010ff */
[----:B--2---:R-:W-:Y:S05]  /*90e0*/  @!P0 BRA `(.L_x_49) ;  /* 0xfffffffc00f08947 */ /* 0x004fea000383ffff */
[----:B------:R-:W-:Y:S05]  /*90f0*/  BRA `(.L_x_137) ;  /* 0xffffff9800cc7947 */ /* 0x000fea000383ffff */
.L_x_50:
[----:B------:R-:W-:-:S07]  /*9100*/  MOV R2, UR4 ;  /* 0x0000000400027c02 */ /* 0x000fce0008000f00 */
.L_x_138:
[----:B-1----:R1:W2:Y:S02]  /*9110*/  SYNCS.PHASECHK.TRANS64.TRYWAIT P0, [R2+URZ+0x90], R5 ;  /* 0x00009005020075a7 */ /* 0x0022a400080011ff */
[----:B--2---:R-:W-:Y:S05]  /*9120*/  @!P0 NANOSLEEP.SYNCS 0x989680 ;  /* 0x009896800000895d */ /* 0x004fea0003900000 */
[----:B------:R-:W2:Y:S02]  /*9130*/  @!P0 SYNCS.PHASECHK.TRANS64 P0, [R2+URZ+0x90], R5 ;  /* 0x00009005020085a7 */ /* 0x000ea400080010ff */
[----:B--2---:R-:W-:Y:S05]  /*9140*/  @!P0 BRA `(.L_x_138) ;  /* 0xfffffffc00f08947 */ /* 0x004fea000383ffff */
[----:B------:R-:W-:Y:S05]  /*9150*/  BRA `(.L_x_139) ;  /* 0xffffff9800dc7947 */ /* 0x000fea000383ffff */
.L_x_51:
[----:B-1----:R1:W2:Y:S02]  /*9160*/  SYNCS.PHASECHK.TRANS64.TRYWAIT P1, [R2+URZ+0x80], R5 ;  /* 0x00008005020075a7 */ /* 0x0022a400080211ff */
[----:B--2---:R-:W-:Y:S05]  /*9170*/  @!P1 NANOSLEEP.SYNCS 0x989680 ;  /* 0x009896800000995d */ /* 0x004fea0003900000 */
[----:B------:R-:W2:Y:S02]  /*9180*/  @!P1 SYNCS.PHASECHK.TRANS64 P1, [R2+URZ+0x80], R5 ;  /* 0x00008005020095a7 */ /* 0x000ea400080210ff */
[----:B--2---:R-:W-:Y:S05]  /*9190*/  @!P1 BRA `(.L_x_51) ;  /* 0xfffffffc00f09947 */ /* 0x004fea000383ffff */
[----:B------:R-:W-:Y:S05]  /*91a0*/  BRA `(.L_x_140) ;  /* 0xffffff9c000c7947 */ /* 0x000fea000383ffff */
.L_x_54:
[----:B------:R-:W-:-:S07]  /*91b0*/  MOV R0, UR4 ;  /* 0x0000000400007c02 */ /* 0x000fce0008000f00 */
.L_x_141:
[----:B-1----:R1:W2:Y:S02]  /*91c0*/  SYNCS.PHASECHK.TRANS64.TRYWAIT P0, [R0+URZ+0x90], R3 ;  /* 0x00009003000075a7 */ /* 0x0022a400080011ff */
[----:B--2---:R-:W-:Y:S05]  /*91d0*/  @!P0 NANOSLEEP.SYNCS 0x989680 ;  /* 0x009896800000895d */ /* 0x004fea0003900000 */
[----:B------:R-:W2:Y:S02]  /*91e0*/  @!P0 SYNCS.PHASECHK.TRANS64 P0, [R0+URZ+0x90], R3 ;  /* 0x00009003000085a7 */ /* 0x000ea400080010ff */
[----:B--2---:R-:W-:Y:S05]  /*91f0*/  @!P0 BRA `(.L_x_141) ;  /* 0xfffffffc00f08947 */ /* 0x004fea000383ffff */
[----:B------:R-:W-:Y:S05]  /*9200*/  BRA `(.L_x_53) ;  /* 0xffffff9c00607947 */ /* 0x000fea000383ffff */
.L_x_63:
[----:B-1----:R-:W-:-:S04]  /*9210*/  MOV R0, UR5 ;  /* 0x0000000500007c02 */ /* 0x002fc80008000f00 */
[----:B------:R1:W2:Y:S03]  /*9220*/  SYNCS.PHASECHK.TRANS64.TRYWAIT P0, [R0+URZ+0x8], R7 ;  /* 0x00000807000075a7 */ /* 0x0002a600080011ff */
[----:B--2---:R-:W-:Y:S05]  /*9230*/  @!P0 NANOSLEEP.SYNCS 0x989680 ;  /* 0x009896800000895d */ /* 0x004fea0003900000 */
[----:B------:R-:W2:Y:S02]  /*9240*/  @!P0 SYNCS.PHASECHK.TRANS64 P0, [R0+URZ+0x8], R7 ;  /* 0x00000807000085a7 */ /* 0x000ea400080010ff */
[----:B--2---:R-:W-:Y:S05]  /*9250*/  @!P0 BRA `(.L_x_63) ;  /* 0xfffffffc00ec8947 */ /* 0x004fea000383ffff */
[----:B------:R-:W-:Y:S05]  /*9260*/  BRA `(.L_x_62) ;  /* 0xffffffa000147947 */ /* 0x000fea000383ffff */
.L_x_65:
[----:B------:R-:W-:Y:S01]  /*9270*/  BSSY B0, `(.L_x_142) ;  /* 0x0000006000007945 */ /* 0x000fe20003800000 */
[----:B------:R-:W-:-:S07]  /*9280*/  MOV R15, 0xffffffff ;  /* 0xffffffff000f7802 */ /* 0x000fce0000000f00 */
[----:B-1---5:R-:W-:Y:S05]  /*9290*/  WARPSYNC.COLLECTIVE R15, `(.L_x_143) ;  /* 0x000000000f0c7348 */ /* 0x022fea0003c00000 */
[----:B------:R-:W-:Y:S02]  /*92a0*/  ELECT P6, UR79, PT ;  /* 0x00000000004f782f */ /* 0x000fe400038c0000 */
[----:B------:R-:W-:Y:S01]  /*92b0*/  MOV R14, UR79 ;  /* 0x0000004f000e7c02 */ /* 0x000fe20008000f00 */
[----:B-1---5:R-:W-:Y:S10]  /*92c0*/  ENDCOLLECTIVE ;  /* 0x000000000000791b */ /* 0x022ff40003800000 */
.L_x_143:
[----:B------:R-:W-:Y:S05]  /*92d0*/  BSYNC B0 ;  /* 0x0000000000007941 */ /* 0x000fea0003800000 */
.L_x_142:
[----:B------:R-:W-:Y:S01]  /*92e0*/  PLOP3.LUT P0, PT, P6, PT, PT, 0x80, 0x8 ;  /* 0x000000000008781c */ /* 0x000fe2000370f070 */
[----:B------:R-:W-:-:S12]  /*92f0*/  BRA `(.L_x_144) ;  /* 0xffffffa000407947 */ /* 0x000fd8000383ffff */
.L_x_67:
[----:B-1----:R-:W-:-:S04]  /*9300*/  MOV R0, UR5 ;  /* 0x0000000500007c02 */ /* 0x002fc80008000f00 */
[----:B------:R1:W2:Y:S03]  /*9310*/  SYNCS.PHASECHK.TRANS64.TRYWAIT P0, [R0+URZ+0x8], R5 ;  /* 0x00000805000075a7 */ /* 0x0002a600080011ff */
[----:B--2---:R-:W-:Y:S05]  /*9320*/  @!P0 NANOSLEEP.SYNCS 0x989680 ;  /* 0x009896800000895d */ /* 0x004fea0003900000 */
[----:B------:R-:W2:Y:S02]  /*9330*/  @!P0 SYNCS.PHASECHK.TRANS64 P0, [R0+URZ+0x8], R5 ;  /* 0x00000805000085a7 */ /* 0x000ea400080010ff */
[----:B--2---:R-:W-:Y:S05]  /*9340*/  @!P0 BRA `(.L_x_67) ;  /* 0xfffffffc00ec8947 */ /* 0x004fea000383ffff */
[----:B------:R-:W-:Y:S05]  /*9350*/  BRA `(.L_x_66) ;  /* 0xffffffa000447947 */ /* 0x000fea000383ffff */
.L_x_68:
[----:B-1----:R1:W2:Y:S02]  /*9360*/  SYNCS.PHASECHK.TRANS64.TRYWAIT P0, [R0+URZ+0x80], R5 ;  /* 0x00008005000075a7 */ /* 0x0022a400080011ff */
[----:B--2---:R-:W-:Y:S05]  /*9370*/  @!P0 NANOSLEEP.SYNCS 0x989680 ;  /* 0x009896800000895d */ /* 0x004fea0003900000 */
[----:B------:R-:W2:Y:S02]  /*9380*/  @!P0 SYNCS.PHASECHK.TRANS64 P0, [R0+URZ+0x80], R5 ;  /* 0x00008005000085a7 */ /* 0x000ea400080010ff */
[----:B--2---:R-:W-:Y:S05]  /*9390*/  @!P0 BRA `(.L_x_68) ;  /* 0xfffffffc00f08947 */ /* 0x004fea000383ffff */
[----:B------:R-:W-:Y:S05]  /*93a0*/  BRA `(.L_x_145) ;  /* 0xffffffa400187947 */ /* 0x000fea000383ffff */
.L_x_70:
[----:B------:R-:W-:-:S07]  /*93b0*/  MOV R0, UR19 ;  /* 0x0000001300007c02 */ /* 0x000fce0008000f00 */
.L_x_146:
[----:B-1----:R1:W2:Y:S02]  /*93c0*/  SYNCS.PHASECHK.TRANS64.TRYWAIT P0, [R0+URZ+0xc0], R5 ;  /* 0x0000c005000075a7 */ /* 0x0022a400080011ff */
[----:B--2---:R-:W-:Y:S05]  /*93d0*/  @!P0 NANOSLEEP.SYNCS 0x989680 ;  /* 0x009896800000895d */ /* 0x004fea0003900000 */
[----:B------:R-:W2:Y:S02]  /*93e0*/  @!P0 SYNCS.PHASECHK.TRANS64 P0, [R0+URZ+0xc0], R5 ;  /* 0x0000c005000085a7 */ /* 0x000ea400080010ff */
[----:B--2---:R-:W-:Y:S05]  /*93f0*/  @!P0 BRA `(.L_x_146) ;  /* 0xfffffffc00f08947 */ /* 0x004fea000383ffff */
[----:B------:R-:W-:Y:S05]  /*9400*/  BRA `(.L_x_147) ;  /* 0xffffffa400607947 */ /* 0x000fea000383ffff */
.L_x_73:
[----:B------:R-:W-:Y:S07]  /*9410*/  MOV R0, UR6 ;  /* 0x0000000600007c02 */ /* 0x000fee0008000f00 */
.L_x_148:
[----:B-1----:R1:W2:Y:S02]  /*9420*/  SYNCS.PHASECHK.TRANS64.TRYWAIT P0, [R0+URZ], R5 ;  /* 0x00000005000075a7 */ /* 0x0022a400080011ff */
[----:B--2---:R-:W-:Y:S05]  /*9430*/  @!P0 NANOSLEEP.SYNCS 0x989680 ;  /* 0x009896800000895d */ /* 0x004fea0003900000 */
[----:B------:R-:W2:Y:S02]  /*9440*/  @!P0 SYNCS.PHASECHK.TRANS64 P0, [R0+URZ], R5 ;  /* 0x00000005000085a7 */ /* 0x000ea400080010ff */
[----:B--2---:R-:W-:Y:S05]  /*9450*/  @!P0 BRA `(.L_x_148) ;  /* 0xfffffffc00f08947 */ /* 0x004fea000383ffff */
[----:B------:R-:W-:Y:S05]  /*9460*/  BRA `(.L_x_72) ;  /* 0xffffffa400787947 */ /* 0x000fea000383ffff */
.L_x_77:
[----:B-1----:R-:W-:-:S07]  /*9470*/  MOV R0, UR4 ;  /* 0x0000000400007c02 */ /* 0x002fce0008000f00 */
.L_x_149:
[----:B-1----:R1:W2:Y:S02]  /*9480*/  SYNCS.PHASECHK.TRANS64.TRYWAIT P0, [R0+URZ], R3 ;  /* 0x00000003000075a7 */ /* 0x0022a400080011ff */
[----:B--2---:R-:W-:Y:S05]  /*9490*/  @!P0 NANOSLEEP.SYNCS 0x989680 ;  /* 0x009896800000895d */ /* 0x004fea0003900000 */
[----:B------:R-:W2:Y:S02]  /*94a0*/  @!P0 SYNCS.PHASECHK.TRANS64 P0, [R0+URZ], R3 ;  /* 0x00000003000085a7 */ /* 0x000ea400080010ff */
[----:B--2---:R-:W-:Y:S05]  /*94b0*/  @!P0 BRA `(.L_x_149) ;  /* 0xfffffffc00f08947 */ /* 0x004fea000383ffff */
[----:B------:R-:W-:Y:S05]  /*94c0*/  BRA `(.L_x_150) ;  /* 0xffffffa800307947 */ /* 0x000fea000383ffff */
.L_x_78:
[----:B------:R-:W-:-:S07]  /*94d0*/  MOV R0, UR5 ;  /* 0x0000000500007c02 */ /* 0x000fce0008000f00 */
.L_x_151:
[----:B-1----:R1:W2:Y:S02]  /*94e0*/  SYNCS.PHASECHK.TRANS64.TRYWAIT P0, [R0+URZ], R3 ;  /* 0x00000003000075a7 */ /* 0x0022a400080011ff */
[----:B--2---:R-:W-:Y:S05]  /*94f0*/  @!P0 NANOSLEEP.SYNCS 0x989680 ;  /* 0x009896800000895d */ /* 0x004fea0003900000 */
[----:B------:R-:W2:Y:S02]  /*9500*/  @!P0 SYNCS.PHASECHK.TRANS64 P0, [R0+URZ], R3 ;  /* 0x00000003000085a7 */ /* 0x000ea400080010ff */
[----:B--2---:R-:W-:Y:S05]  /*9510*/  @!P0 BRA `(.L_x_151) ;  /* 0xfffffffc00f08947 */ /* 0x004fea000383ffff */
[----:B------:R-:W-:Y:S05]  /*9520*/  BRA `(.L_x_152) ;  /* 0xffffffa8003c7947 */ /* 0x000fea000383ffff */
.L_x_79:
[----:B------:R-:W-:-:S07]  /*9530*/  MOV R0, UR5 ;  /* 0x0000000500007c02 */ /* 0x000fce0008000f00 */
.L_x_153:
[----:B-1----:R1:W2:Y:S02]  /*9540*/  SYNCS.PHASECHK.TRANS64.TRYWAIT P0, [R0+URZ], R3 ;  /* 0x00000003000075a7 */ /* 0x0022a400080011ff */
[----:B--2---:R-:W-:Y:S05]  /*9550*/  @!P0 NANOSLEEP.SYNCS 0x989680 ;  /* 0x009896800000895d */ /* 0x004fea0003900000 */
[----:B------:R-:W2:Y:S02]  /*9560*/  @!P0 SYNCS.PHASECHK.TRANS64 P0, [R0+URZ], R3 ;  /* 0x00000003000085a7 */ /* 0x000ea400080010ff */
[----:B--2---:R-:W-:Y:S05]  /*9570*/  @!P0 BRA `(.L_x_153) ;  /* 0xfffffffc00f08947 */ /* 0x004fea000383ffff */
[----:B------:R-:W-:Y:S05]  /*9580*/  BRA `(.L_x_154) ;  /* 0xffffffa800487947 */ /* 0x000fea000383ffff */
.L_x_82:
[----:B------:R-:W-:-:S07]  /*9590*/  MOV R0, UR13 ;  /* 0x0000000d00007c02 */ /* 0x000fce0008000f00 */
.L_x_155:
[----:B-1----:R1:W2:Y:S02]  /*95a0*/  SYNCS.PHASECHK.TRANS64.TRYWAIT P1, [R0+URZ+0x100], R3 ;  /* 0x00010003000075a7 */ /* 0x0022a400080211ff */
[----:B--2---:R-:W-:Y:S05]  /*95b0*/  @!P1 NANOSLEEP.SYNCS 0x989680 ;  /* 0x009896800000995d */ /* 0x004fea0003900000 */
[----:B------:R-:W2:Y:S02]  /*95c0*/  @!P1 SYNCS.PHASECHK.TRANS64 P1, [R0+URZ+0x100], R3 ;  /* 0x00010003000095a7 */ /* 0x000ea400080210ff */
[----:B--2---:R-:W-:Y:S05]  /*95d0*/  @!P1 BRA `(.L_x_155) ;  /* 0xfffffffc00f09947 */ /* 0x004fea000383ffff */
[----:B------:R-:W-:Y:S05]  /*95e0*/  BRA `(.L_x_156) ;  /* 0xffffffa800947947 */ /* 0x000fea000383ffff */
.L_x_87:
[----:B--2---:R2:W3:Y:S02]  /*95f0*/  SYNCS.PHASECHK.TRANS64.TRYWAIT P0, [R12+URZ+0x80], R9 ;  /* 0x000080090c0075a7 */ /* 0x0044e400080011ff */
[----:B---3--:R-:W-:Y:S05]  /*9600*/  @!P0 NANOSLEEP.SYNCS 0x989680 ;  /* 0x009896800000895d */ /* 0x008fea0003900000 */
[----:B------:R-:W3:Y:S02]  /*9610*/  @!P0 SYNCS.PHASECHK.TRANS64 P0, [R12+URZ+0x80], R9 ;  /* 0x000080090c0085a7 */ /* 0x000ee400080010ff */
[----:B---3--:R-:W-:Y:S05]  /*9620*/  @!P0 BRA `(.L_x_87) ;  /* 0xfffffffc00f08947 */ /* 0x008fea000383ffff */
[----:B------:R-:W-:Y:S05]  /*9630*/  BRA `(.L_x_157) ;  /* 0xffffffac00b87947 */ /* 0x000fea000383ffff */
.L_x_90:
[----:B------:R-:W-:Y:S07]  /*9640*/  MOV R0, UR21 ;  /* 0x0000001500007c02 */ /* 0x000fee0008000f00 */
.L_x_158:
[----:B--2---:R2:W3:Y:S02]  /*9650*/  SYNCS.PHASECHK.TRANS64.TRYWAIT P2, [R0+URZ+0x78], R11 ;  /* 0x0000780b000075a7 */ /* 0x0044e400080411ff */
[----:B---3--:R-:W-:Y:S05]  /*9660*/  @!P2 NANOSLEEP.SYNCS 0x989680 ;  /* 0x009896800000a95d */ /* 0x008fea0003900000 */
[----:B------:R-:W3:Y:S02]  /*9670*/  @!P2 SYNCS.PHASECHK.TRANS64 P2, [R0+URZ+0x78], R11 ;  /* 0x0000780b0000a5a7 */ /* 0x000ee400080410ff */
[----:B---3--:R-:W-:Y:S05]  /*9680*/  @!P2 BRA `(.L_x_158) ;  /* 0xfffffffc00f0a947 */ /* 0x008fea000383ffff */
[----:B------:R-:W-:Y:S05]  /*9690*/  BRA `(.L_x_89) ;  /* 0xffffffb400207947 */ /* 0x000fea000383ffff */
.L_x_93:
[----:B--2---:R-:W-:Y:S07]  /*96a0*/  MOV R0, UR21 ;  /* 0x0000001500007c02 */ /* 0x004fee0008000f00 */
.L_x_159:
[----:B--2---:R2:W3:Y:S02]  /*96b0*/  SYNCS.PHASECHK.TRANS64.TRYWAIT P0, [R0+URZ+0x60], R9 ;  /* 0x00006009000075a7 */ /* 0x0044e400080011ff */
[----:B---3--:R-:W-:Y:S05]  /*96c0*/  @!P0 NANOSLEEP.SYNCS 0x989680 ;  /* 0x009896800000895d */ /* 0x008fea0003900000 */
[----:B------:R-:W3:Y:S02]  /*96d0*/  @!P0 SYNCS.PHASECHK.TRANS64 P0, [R0+URZ+0x60], R9 ;  /* 0x00006009000085a7 */ /* 0x000ee400080010ff */
[----:B---3--:R-:W-:Y:S05]  /*96e0*/  @!P0 BRA `(.L_x_159) ;  /* 0xfffffffc00f08947 */ /* 0x008fea000383ffff */
[----:B------:R-:W-:Y:S05]  /*96f0*/  BRA `(.L_x_160) ;  /* 0xffffffb4007c7947 */ /* 0x000fea000383ffff */
.L_x_94:
[----:B------:R-:W-:Y:S07]  /*9700*/  MOV R0, UR21 ;  /* 0x0000001500007c02 */ /* 0x000fee0008000f00 */
.L_x_161:
[----:B--2---:R2:W3:Y:S02]  /*9710*/  SYNCS.PHASECHK.TRANS64.TRYWAIT P0, [R0+URZ+0x68], R9 ;  /* 0x00006809000075a7 */ /* 0x0044e400080011ff */
[----:B---3--:R-:W-:Y:S05]  /*9720*/  @!P0 NANOSLEEP.SYNCS 0x989680 ;  /* 0x009896800000895d */ /* 0x008fea0003900000 */
[----:B------:R-:W3:Y:S02]  /*9730*/  @!P0 SYNCS.PHASECHK.TRANS64 P0, [R0+URZ+0x68], R9 ;  /* 0x00006809000085a7 */ /* 0x000ee400080010ff */
[----:B---3--:R-:W-:Y:S05]  /*9740*/  @!P0 BRA `(.L_x_161) ;  /* 0xfffffffc00f08947 */ /* 0x008fea000383ffff */
[----:B------:R-:W-:Y:S05]  /*9750*/  BRA `(.L_x_162) ;  /* 0xffffffb400b47947 */ /* 0x000fea000383ffff */
.L_x_96:
[----:B------:R-:W-:-:S07]  /*9760*/  MOV R0, UR21 ;  /* 0x0000001500007c02 */ /* 0x000fce0008000f00 */
.L_x_163:
[----:B---3--:R3:W4:Y:S02]  /*9770*/  SYNCS.PHASECHK.TRANS64.TRYWAIT P0, [R0+URZ+0x60], R3 ;  /* 0x00006003000075a7 */ /* 0x00872400080011ff */
[----:B----4-:R-:W-:Y:S05]  /*9780*/  @!P0 NANOSLEEP.SYNCS 0x989680 ;  /* 0x009896800000895d */ /* 0x010fea0003900000 */
[----:B------:R-:W4:Y:S02]  /*9790*/  @!P0 SYNCS.PHASECHK.TRANS64 P0, [R0+URZ+0x60], R3 ;  /* 0x00006003000085a7 */ /* 0x000f2400080010ff */
[----:B----4-:R-:W-:Y:S05]  /*97a0*/  @!P0 BRA `(.L_x_163) ;  /* 0xfffffffc00f08947 */ /* 0x010fea000383ffff */
[----:B------:R-:W-:Y:S05]  /*97b0*/  BRA `(.L_x_164) ;  /* 0xffffffb800247947 */ /* 0x000fea000383ffff */
.L_x_98:
[----:B-1----:R1:W2:Y:S02]  /*97c0*/  SYNCS.PHASECHK.TRANS64.TRYWAIT P0, [R3+URZ+0x80], R0 ;  /* 0x00008000030075a7 */ /* 0x0022a400080011ff */
[----:B--2---:R-:W-:Y:S05]  /*97d0*/  @!P0 NANOSLEEP.SYNCS 0x989680 ;  /* 0x009896800000895d */ /* 0x004fea0003900000 */
[----:B------:R-:W2:Y:S02]  /*97e0*/  @!P0 SYNCS.PHASECHK.TRANS64 P0, [R3+URZ+0x80], R0 ;  /* 0x00008000030085a7 */ /* 0x000ea400080010ff */
[----:B--2---:R-:W-:Y:S05]  /*97f0*/  @!P0 BRA `(.L_x_98) ;  /* 0xfffffffc00f08947 */ /* 0x004fea000383ffff */
[----:B------:R-:W-:Y:S05]  /*9800*/  BRA `(.L_x_165) ;  /* 0xffffffb800e47947 */ /* 0x000fea000383ffff */
.L_x_109:
[----:B--2---:R2:W1:Y:S02]  /*9810*/  SYNCS.PHASECHK.TRANS64.TRYWAIT P1, [R3+URZ+0x50], R2 ;  /* 0x00005002030075a7 */ /* 0x00446400080211ff */
[----:B-1----:R-:W-:Y:S05]  /*9820*/  @!P1 NANOSLEEP.SYNCS 0x989680 ;  /* 0x009896800000995d */ /* 0x002fea0003900000 */
[----:B------:R-:W1:Y:S02]  /*9830*/  @!P1 SYNCS.PHASECHK.TRANS64 P1, [R3+URZ+0x50], R2 ;  /* 0x00005002030095a7 */ /* 0x000e6400080210ff */
[----:B-1----:R-:W-:Y:S05]  /*9840*/  @!P1 BRA `(.L_x_109) ;  /* 0xfffffffc00f09947 */ /* 0x002fea000383ffff */
[----:B------:R-:W-:Y:S05]  /*9850*/  BRA `(.L_x_108) ;  /* 0xffffffc800647947 */ /* 0x000fea000383ffff */
.L_x_111:
[----:B--2---:R2:W4:Y:S02]  /*9860*/  SYNCS.PHASECHK.TRANS64.TRYWAIT P0, [R161+URZ+0xa0], R4 ;  /* 0x0000a004a10075a7 */ /* 0x00452400080011ff */
[----:B----4-:R-:W-:Y:S05]  /*9870*/  @!P0 NANOSLEEP.SYNCS 0x989680 ;  /* 0x009896800000895d */ /* 0x010fea0003900000 */
[----:B------:R-:W4:Y:S02]  /*9880*/  @!P0 SYNCS.PHASECHK.TRANS64 P0, [R161+URZ+0xa0], R4 ;  /* 0x0000a004a10085a7 */ /* 0x000f2400080010ff */
[----:B----4-:R-:W-:Y:S05]  /*9890*/  @!P0 BRA `(.L_x_111) ;  /* 0xfffffffc00f08947 */ /* 0x010fea000383ffff */
[----:B------:R-:W-:Y:S05]  /*98a0*/  BRA `(.L_x_110) ;  /* 0xffffffc800bc7947 */ /* 0x000fea000383ffff */
.L_x_120:
[----:B---3--:R3:W4:Y:S02]  /*98b0*/  SYNCS.PHASECHK.TRANS64.TRYWAIT P0, [R197+URZ+0x50], R2 ;  /* 0x00005002c50075a7 */ /* 0x00872400080011ff */
[----:B----4-:R-:W-:Y:S05]  /*98c0*/  @!P0 NANOSLEEP.SYNCS 0x989680 ;  /* 0x009896800000895d */ /* 0x010fea0003900000 */
[----:B------:R-:W4:Y:S02]  /*98d0*/  @!P0 SYNCS.PHASECHK.TRANS64 P0, [R197+URZ+0x50], R2 ;  /* 0x00005002c50085a7 */ /* 0x000f2400080010ff */
[----:B----4-:R-:W-:Y:S05]  /*98e0*/  @!P0 BRA `(.L_x_120) ;  /* 0xfffffffc00f08947 */ /* 0x010fea000383ffff */
[----:B------:R-:W-:Y:S05]  /*98f0*/  BRA `(.L_x_119) ;  /* 0xffffffdc00cc7947 */ /* 0x000fea000383ffff */
        .weak           $__internal_0_$__cuda_sm10x_tcgen05_guardrail_trap_col_being_dealloced_not_returned_by_alloc
        .type           $__internal_0_$__cuda_sm10x_tcgen05_guardrail_trap_col_being_dealloced_not_returned_by_alloc,@function
        .size           $__internal_0_$__cuda_sm10x_tcgen05_guardrail_trap_col_being_dealloced_not_returned_by_alloc,($__internal_1_$__cuda_sm10x_tcgen05_guardrail_trap_phase_invalid_during_alloc - $__internal_0_$__cuda_sm10x_tcgen05_guardrail_trap_col_being_dealloced_not_returned_by_alloc)
$__internal_0_$__cuda_sm10x_tcgen05_guardrail_trap_col_being_dealloced_not_returned_by_alloc:
[----:B------:R-:W-:Y:S05]  /*9900*/  BPT.TRAP 0x1 ;  /* 0x000000040000795c */ /* 0x000fea0000300000 */
[----:B------:R-:W-:-:S04]  /*9910*/  HFMA2 R3, -RZ, RZ, 0, 0 ;  /* 0x00000000ff037431 */ /* 0x000fc800000001ff */
[----:B------:R-:W-:Y:S05]  /*9920*/  RET.REL.NODEC R2 `(_ZN7cutlass13device_kernelINS_4gemm6kernel13GemmUniversalIN4cute5tupleIJiiiiEEENS1_10collective13CollectiveMmaINS1_35MainloopSm100TmaUmmaWarpSpecializedILi5ELi2ELi4ENS5_IJNS4_1CILi2EEESB_NSA_ILi1EEEEEEEENS5_IJNSA_ILi256EEENSA_ILi128EEENSA_ILi32EEEEEENS_12float_e5m2_tENS5_IJlSC_lEEESJ_SK_NS4_8TiledMMAINS4_8MMA_AtomIJNS4_10MMA_TraitsINS4_25SM100_MMA_F8F6F4_2x1SM_SSEJSJ_SJ_fSF_SG_NS4_17integral_constantINS4_4UMMA5MajorELSR_0EEESS_NSP_INSQ_7ScaleInELST_0EEESU_EEEEEENS4_6LayoutINS5_IJSC_SC_SC_EEENS5_IJNSA_ILi0EEESZ_SZ_EEEEENS5_IJNS4_10UnderscoreES12_S12_EEEEENS4_28SM100_TMA_2SM_LOAD_MULTICASTENS4_14ComposedLayoutINS4_7SwizzleILi1ELi4ELi3EEENS4_18smem_ptr_flag_bitsILi8EEENSX_INS5_IJNSA_ILi8EEESH_EEENS5_IJSH_SC_EEEEEEEvNS4_8identityENS4_18SM100_TMA_2SM_LOADES1F_vS1G_EENS_8epilogue10collective18CollectiveEpilogueINS1J_23Sm100TmaWarpSpecializedILi2ELi2ELi64ELb0ELb0EEEJNS5_IJSG_SG_SH_EEENS5_IJNSX_ISG_SC_EENSX_INSA_ILi64EEESC_EEEEESJ_SK_SJ_SK_NS1J_6fusion15FusionCallbacksIS1N_NS1T_17LinearCombinationISJ_fSJ_fLNS_15FloatRoundStyleE2EEES1O_S1S_JEEENS4_5SM1004TMEM4LOAD26SM100_TMEM_LOAD_32dp32b64xENS4_13SM90_TMA_LOADENS16_INS17_ILi2ELi4ELi3EEES1A_NSX_INS5_IJS1B_S1Q_EEENS5_IJS1Q_SC_EEEEEEENS4_39AutoVectorizingCopyWithAssumedAlignmentILi128EEENS4_14SM90_TMA_STOREES28_S2A_S2A_EEEvvEEEEvNT_6ParamsE) ;  /* 0xffffff6402b47950 */ /* 0x000fea0003c3ffff */
        .weak           $__internal_1_$__cuda_sm10x_tcgen05_guardrail_trap_phase_invalid_during_alloc
        .type           $__internal_1_$__cuda_sm10x_tcgen05_guardrail_trap_phase_invalid_during_alloc,@function
        .size           $__internal_1_$__cuda_sm10x_tcgen05_guardrail_trap_phase_invalid_during_alloc,($__internal_2_$__cuda_sm10x_tcgen05_guardrail_trap_unallocated_columns_being_dealloced - $__internal_1_$__cuda_sm10x_tcgen05_guardrail_trap_phase_invalid_during_alloc)
$__internal_1_$__cuda_sm10x_tcgen05_guardrail_trap_phase_invalid_during_alloc:
[----:B------:R-:W-:Y:S05]  /*9930*/  BPT.TRAP 0x1 ;  /* 0x000000040000795c */ /* 0x000fea0000300000 */
[----:B------:R-:W-:-:S04]  /*9940*/  MOV R5, 0x0 ;  /* 0x0000000000057802 */ /* 0x000fc80000000f00 */
[----:B------:R-:W-:Y:S05]  /*9950*/  RET.REL.NODEC R4 `(_ZN7cutlass13device_kernelINS_4gemm6kernel13GemmUniversalIN4cute5tupleIJiiiiEEENS1_10collective13CollectiveMmaINS1_35MainloopSm100TmaUmmaWarpSpecializedILi5ELi2ELi4ENS5_IJNS4_1CILi2EEESB_NSA_ILi1EEEEEEEENS5_IJNSA_ILi256EEENSA_ILi128EEENSA_ILi32EEEEEENS_12float_e5m2_tENS5_IJlSC_lEEESJ_SK_NS4_8TiledMMAINS4_8MMA_AtomIJNS4_10MMA_TraitsINS4_25SM100_MMA_F8F6F4_2x1SM_SSEJSJ_SJ_fSF_SG_NS4_17integral_constantINS4_4UMMA5MajorELSR_0EEESS_NSP_INSQ_7ScaleInELST_0EEESU_EEEEEENS4_6LayoutINS5_IJSC_SC_SC_EEENS5_IJNSA_ILi0EEESZ_SZ_EEEEENS5_IJNS4_10UnderscoreES12_S12_EEEEENS4_28SM100_TMA_2SM_LOAD_MULTICASTENS4_14ComposedLayoutINS4_7SwizzleILi1ELi4ELi3EEENS4_18smem_ptr_flag_bitsILi8EEENSX_INS5_IJNSA_ILi8EEESH_EEENS5_IJSH_SC_EEEEEEEvNS4_8identityENS4_18SM100_TMA_2SM_LOADES1F_vS1G_EENS_8epilogue10collective18CollectiveEpilogueINS1J_23Sm100TmaWarpSpecializedILi2ELi2ELi64ELb0ELb0EEEJNS5_IJSG_SG_SH_EEENS5_IJNSX_ISG_SC_EENSX_INSA_ILi64EEESC_EEEEESJ_SK_SJ_SK_NS1J_6fusion15FusionCallbacksIS1N_NS1T_17LinearCombinationISJ_fSJ_fLNS_15FloatRoundStyleE2EEES1O_S1S_JEEENS4_5SM1004TMEM4LOAD26SM100_TMEM_LOAD_32dp32b64xENS4_13SM90_TMA_LOADENS16_INS17_ILi2ELi4ELi3EEES1A_NSX_INS5_IJS1B_S1Q_EEENS5_IJS1Q_SC_EEEEEEENS4_39AutoVectorizingCopyWithAssumedAlignmentILi128EEENS4_14SM90_TMA_STOREES28_S2A_S2A_EEEvvEEEEvNT_6ParamsE) ;  /* 0xffffff6404a87950 */ /* 0x000fea0003c3ffff */
        .weak           $__internal_2_$__cuda_sm10x_tcgen05_guardrail_trap_unallocated_columns_being_dealloced
        .type           $__internal_2_$__cuda_sm10x_tcgen05_guardrail_trap_unallocated_columns_being_dealloced,@function
        .size           $__internal_2_$__cuda_sm10x_tcgen05_guardrail_trap_unallocated_columns_being_dealloced,(.L_x_167 - $__internal_2_$__cuda_sm10x_tcgen05_guardrail_trap_unallocated_columns_being_dealloced)
$__internal_2_$__cuda_sm10x_tcgen05_guardrail_trap_unallocated_columns_being_dealloced:
[----:B------:R-:W-:Y:S05]  /*9960*/  BPT.TRAP 0x1 ;  /* 0x000000040000795c */ /* 0x000fea0000300000 */
[----:B------:R-:W-:-:S04]  /*9970*/  HFMA2 R3, -RZ, RZ, 0, 0 ;  /* 0x00000000ff037431 */ /* 0x000fc800000001ff */
[----:B------:R-:W-:Y:S05]  /*9980*/  RET.REL.NODEC R2 `(_ZN7cutlass13device_kernelINS_4gemm6kernel13GemmUniversalIN4cute5tupleIJiiiiEEENS1_10collective13CollectiveMmaINS1_35MainloopSm100TmaUmmaWarpSpecializedILi5ELi2ELi4ENS5_IJNS4_1CILi2EEESB_NSA_ILi1EEEEEEEENS5_IJNSA_ILi256EEENSA_ILi128EEENSA_ILi32EEEEEENS_12float_e5m2_tENS5_IJlSC_lEEESJ_SK_NS4_8TiledMMAINS4_8MMA_AtomIJNS4_10MMA_TraitsINS4_25SM100_MMA_F8F6F4_2x1SM_SSEJSJ_SJ_fSF_SG_NS4_17integral_constantINS4_4UMMA5MajorELSR_0EEESS_NSP_INSQ_7ScaleInELST_0EEESU_EEEEEENS4_6LayoutINS5_IJSC_SC_SC_EEENS5_IJNSA_ILi0EEESZ_SZ_EEEEENS5_IJNS4_10UnderscoreES12_S12_EEEEENS4_28SM100_TMA_2SM_LOAD_MULTICASTENS4_14ComposedLayoutINS4_7SwizzleILi1ELi4ELi3EEENS4_18smem_ptr_flag_bitsILi8EEENSX_INS5_IJNSA_ILi8EEESH_EEENS5_IJSH_SC_EEEEEEEvNS4_8identityENS4_18SM100_TMA_2SM_LOADES1F_vS1G_EENS_8epilogue10collective18CollectiveEpilogueINS1J_23Sm100TmaWarpSpecializedILi2ELi2ELi64ELb0ELb0EEEJNS5_IJSG_SG_SH_EEENS5_IJNSX_ISG_SC_EENSX_INSA_ILi64EEESC_EEEEESJ_SK_SJ_SK_NS1J_6fusion15FusionCallbacksIS1N_NS1T_17LinearCombinationISJ_fSJ_fLNS_15FloatRoundStyleE2EEES1O_S1S_JEEENS4_5SM1004TMEM4LOAD26SM100_TMEM_LOAD_32dp32b64xENS4_13SM90_TMA_LOADENS16_INS17_ILi2ELi4ELi3EEES1A_NSX_INS5_IJS1B_S1Q_EEENS5_IJS1Q_SC_EEEEEEENS4_39AutoVectorizingCopyWithAssumedAlignmentILi128EEENS4_14SM90_TMA_STOREES28_S2A_S2A_EEEvvEEEEvNT_6ParamsE) ;  /* 0xffffff64029c7950 */ /* 0x000fea0003c3ffff */
.L_x_166:
[----:B------:R-:W-:-:S00]  /*9990*/  BRA `(.L_x_166) ;  /* 0xfffffffc00fc7947 */ /* 0x000fc0000383ffff */
[----:B------:R-:W-:-:S00]  /*99a0*/  NOP ;  /* 0x0000000000007918 */ /* 0x000fc00000000000 */
        /* <DEDUP_REMOVED lines=13> */
.L_x_167:


//--------------------- .nv.global.init           --------------------------
	.section	.nv.global.init,"aw",@progbits
.nv.global.init:
	.type		$str$27,@object
	.size		$str$27,($str$28 - $str$27)
$str$27:
        /*0000*/ 	.byte	0x28, 0x61, 0x64, 0x64, 0x72, 0x65, 0x73, 0x73, 0x20, 0x26, 0x20, 0x6d, 0x61, 0x73, 0x6b, 0x29
        /*0010*/ 	.byte	0x20, 0x3d, 0x3d, 0x20, 0x30, 0x00
	.type		$str$28,@object
	.size		$str$28,($str$26 - $str$28)
$str$28:
        /*0016*/ 	.byte	0x2f, 0x74, 0x6d, 0x70, 0x2f, 0x63, 0x75, 0x74, 0x6c, 0x61, 0x73, 0x73, 0x5f, 0x73, 0x77, 0x65
        /*0026*/ 	.byte	0x65, 0x70, 0x5f, 0x73, 0x72, 0x63, 0x2f, 0x69, 0x6e, 0x63, 0x6c, 0x75, 0x64, 0x65, 0x2f, 0x63
        /*0036*/ 	.byte	0x75, 0x74, 0x65, 0x2f, 0x70, 0x6f, 0x69, 0x6e, 0x74, 0x65, 0x72, 0x5f, 0x66, 0x6c, 0x61, 0x67
        /*0046*/ 	.byte	0x67, 0x65, 0x64, 0x2e, 0x68, 0x70, 0x70, 0x00
	.type		$str$26,@object
	.size		$str$26,($str$25 - $str$26)
$str$26:
        /*004e*/ 	.byte	0x2f, 0x74, 0x6d, 0x70, 0x2f, 0x63, 0x75, 0x74, 0x6c, 0x61, 0x73, 0x73, 0x5f, 0x73, 0x77, 0x65
        /*005e*/ 	.byte	0x65, 0x70, 0x5f, 0x73, 0x72, 0x63, 0x2f, 0x69, 0x6e, 0x63, 0x6c, 0x75, 0x64, 0x65, 0x2f, 0x63
        /*006e*/ 	.byte	0x75, 0x74, 0x65, 0x2f, 0x61, 0x74, 0x6f, 0x6d, 0x2f, 0x63, 0x6f, 0x70, 0x79, 0x5f, 0x74, 0x72
        /*007e*/ 	.byte	0x61, 0x69, 0x74, 0x73, 0x5f, 0x73, 0x6d, 0x31, 0x30, 0x30, 0x2e, 0x68, 0x70, 0x70, 0x00
	.type		$str$25,@object
	.size		$str$25,(__unnamed_1 - $str$25)
$str$25:
        /*008d*/ 	.byte	0x28, 0x28, 0x75, 0x69, 0x6e, 0x74, 0x33, 0x32, 0x5f, 0x74, 0x28, 0x74, 0x68, 0x72, 0x65, 0x61
        /*009d*/ 	.byte	0x64, 0x49, 0x64, 0x78, 0x2e, 0x78, 0x29, 0x20, 0x2f, 0x20, 0x33, 0x32, 0x29, 0x20, 0x25, 0x20
        /*00ad*/ 	.byte	0x34, 0x29, 0x20, 0x3d, 0x3d, 0x20, 0x28, 0x28, 0x28, 0x74, 0x6d, 0x65, 0x6d, 0x5f, 0x61, 0x64
        /*00bd*/ 	.byte	0x64, 0x72, 0x20, 0x3e, 0x3e, 0x20, 0x31, 0x36, 0x29, 0x20, 0x2f, 0x20, 0x33, 0x32, 0x29, 0x20
        /*00cd*/ 	.byte	0x25, 0x20, 0x34, 0x29, 0x00
	.type		__unnamed_1,@object
	.size		__unnamed_1,(__unnamed_2 - __unnamed_1)
__unnamed_1:
        /*00d2*/ 	.byte	0x61, 0x75, 0x74, 0x6f, 0x20, 0x63, 0x75, 0x74, 0x65, 0x3a, 0x3a, 0x61, 0x73, 0x5f, 0x70, 0x6f
        /* <DEDUP_REMOVED lines=24> */
        /*0262*/ 	.byte	0x43, 0x3c, 0x38, 0x31, 0x39, 0x32, 0x3e, 0x3e, 0x3e, 0x3e, 0x5d, 0x00
	.type		__unnamed_2,@object
	.size		__unnamed_2,(.L_2 - __unnamed_2)
__unnamed_2:
        /* <DEDUP_REMOVED lines=42> */
        /*050e*/ 	.byte	0x3e, 0x3e, 0x3e, 0x3e, 0x5d, 0x00
.L_2:


//--------------------- .nv.shared._ZN7cutlass13device_kernelINS_4gemm6kernel13GemmUniversalIN4cute5tupleIJiiiiEEENS1_10collective13CollectiveMmaINS1_35MainloopSm100TmaUmmaWarpSpecializedILi5ELi2ELi4ENS5_IJNS4_1CILi2EEESB_NSA_ILi1EEEEEEEENS5_IJNSA_ILi256EEENSA_ILi128EEENSA_ILi32EEEEEENS_12float_e5m2_tENS5_IJlSC_lEEESJ_SK_NS4_8TiledMMAINS4_8MMA_AtomIJNS4_10MMA_TraitsINS4_25SM100_MMA_F8F6F4_2x1SM_SSEJSJ_SJ_fSF_SG_NS4_17integral_constantINS4_4UMMA5MajorELSR_0EEESS_NSP_INSQ_7ScaleInELST_0EEESU_EEEEEENS4_6LayoutINS5_IJSC_SC_SC_EEENS5_IJNSA_ILi0EEESZ_SZ_EEEEENS5_IJNS4_10UnderscoreES12_S12_EEEEENS4_28SM100_TMA_2SM_LOAD_MULTICASTENS4_14ComposedLayoutINS4_7SwizzleILi1ELi4ELi3EEENS4_18smem_ptr_flag_bitsILi8EEENSX_INS5_IJNSA_ILi8EEESH_EEENS5_IJSH_SC_EEEEEEEvNS4_8identityENS4_18SM100_TMA_2SM_LOADES1F_vS1G_EENS_8epilogue10collective18CollectiveEpilogueINS1J_23Sm100TmaWarpSpecializedILi2ELi2ELi64ELb0ELb0EEEJNS5_IJSG_SG_SH_EEENS5_IJNSX_ISG_SC_EENSX_INSA_ILi64EEESC_EEEEESJ_SK_SJ_SK_NS1J_6fusion15FusionCallbacksIS1N_NS1T_17LinearCombinationISJ_fSJ_fLNS_15FloatRoundStyleE2EEES1O_S1S_JEEENS4_5SM1004TMEM4LOAD26SM100_TMEM_LOAD_32dp32b64xENS4_13SM90_TMA_LOADENS16_INS17_ILi2ELi4ELi3EEES1A_NSX_INS5_IJS1B_S1Q_EEENS5_IJS1Q_SC_EEEEEEENS4_39AutoVectorizingCopyWithAssumedAlignmentILi128EEENS4_14SM90_TMA_STOREES28_S2A_S2A_EEEvvEEEEvNT_6ParamsE --------------------------
	.section	.nv.shared._ZN7cutlass13device_kernelINS_4gemm6kernel13GemmUniversalIN4cute5tupleIJiiiiEEENS1_10collective13CollectiveMmaINS1_35MainloopSm100TmaUmmaWarpSpecializedILi5ELi2ELi4ENS5_IJNS4_1CILi2EEESB_NSA_ILi1EEEEEEEENS5_IJNSA_ILi256EEENSA_ILi128EEENSA_ILi32EEEEEENS_12float_e5m2_tENS5_IJlSC_lEEESJ_SK_NS4_8TiledMMAINS4_8MMA_AtomIJNS4_10MMA_TraitsINS4_25SM100_MMA_F8F6F4_2x1SM_SSEJSJ_SJ_fSF_SG_NS4_17integral_constantINS4_4UMMA5MajorELSR_0EEESS_NSP_INSQ_7ScaleInELST_0EEESU_EEEEEENS4_6LayoutINS5_IJSC_SC_SC_EEENS5_IJNSA_ILi0EEESZ_SZ_EEEEENS5_IJNS4_10UnderscoreES12_S12_EEEEENS4_28SM100_TMA_2SM_LOAD_MULTICASTENS4_14ComposedLayoutINS4_7SwizzleILi1ELi4ELi3EEENS4_18smem_ptr_flag_bitsILi8EEENSX_INS5_IJNSA_ILi8EEESH_EEENS5_IJSH_SC_EEEEEEEvNS4_8identityENS4_18SM100_TMA_2SM_LOADES1F_vS1G_EENS_8epilogue10collective18CollectiveEpilogueINS1J_23Sm100TmaWarpSpecializedILi2ELi2ELi64ELb0ELb0EEEJNS5_IJSG_SG_SH_EEENS5_IJNSX_ISG_SC_EENSX_INSA_ILi64EEESC_EEEEESJ_SK_SJ_SK_NS1J_6fusion15FusionCallbacksIS1N_NS1T_17LinearCombinationISJ_fSJ_fLNS_15FloatRoundStyleE2EEES1O_S1S_JEEENS4_5SM1004TMEM4LOAD26SM100_TMEM_LOAD_32dp32b64xENS4_13SM90_TMA_LOADENS16_INS17_ILi2ELi4ELi3EEES1A_NSX_INS5_IJS1B_S1Q_EEENS5_IJS1Q_SC_EEEEEEENS4_39AutoVectorizingCopyWithAssumedAlignmentILi128EEENS4_14SM90_TMA_STOREES28_S2A_S2A_EEEvvEEEEvNT_6ParamsE,"aw",@nobits
	.sectionflags	@""
	.align	16
	.zero		1024


//--------------------- .nv.shared.reserved.0     --------------------------
	.section	.nv.shared.reserved.0,"aw",@nobits
	.weak		__nv_reservedSMEM_offset_0_alias
	.size		__nv_reservedSMEM_offset_0_alias, 0, 64
	.other		__nv_reservedSMEM_offset_0_alias,@"STO_CUDA_RESERVED_SHARED STV_DEFAULT"
__nv_reservedSMEM_offset_0_alias:
	.zero		0
.nv.shared.reserved.0:
	.zero		64
	.weak		__nv_reservedSMEM_tcgen05_partition
	.type		__nv_reservedSMEM_tcgen05_partition,@object
	.size		__nv_reservedSMEM_tcgen05_partition,(.L_0 - __nv_reservedSMEM_tcgen05_partition)
__nv_reservedSMEM_tcgen05_partition:
	.zero		32
.L_0:


//--------------------- .nv.global                --------------------------
	.section	.nv.global,"aw",@nobits
.nv.global:
	.type		_ZN39_INTERNAL_830b777c_4_k_cu_343370e5_91054cute1_E,@object
	.size		_ZN39_INTERNAL_830b777c_4_k_cu_343370e5_91054cute1_E,(_ZN39_INTERNAL_830b777c_4_k_cu_343370e5_91054cuda3std3__45__cpo6cbeginE - _ZN39_INTERNAL_830b777c_4_k_cu_343370e5_91054cute1_E)
_ZN39_INTERNAL_830b777c_4_k_cu_343370e5_91054cute1_E:
	.zero		1
	.type		_ZN39_INTERNAL_830b777c_4_k_cu_343370e5_91054cuda3std3__45__cpo6cbeginE,@object
	.size		_ZN39_INTERNAL_830b777c_4_k_cu_343370e5_91054cuda3std3__45__cpo6cbeginE,(_ZN39_INTERNAL_830b777c_4_k_cu_343370e5_91054cuda3std3__48in_placeE - _ZN39_INTERNAL_830b777c_4_k_cu_343370e5_91054cuda3std3__45__cpo6cbeginE)
_ZN39_INTERNAL_830b777c_4_k_cu_343370e5_91054cuda3std3__45__cpo6cbeginE:
	.zero		1
	.type		_ZN39_INTERNAL_830b777c_4_k_cu_343370e5_91054cuda3std3__48in_placeE,@object
	.size		_ZN39_INTERNAL_830b777c_4_k_cu_343370e5_91054cuda3std3__48in_placeE,(_ZN39_INTERNAL_830b777c_4_k_cu_343370e5_91054cuda3std6ranges3__45__cpo9iter_moveE - _ZN39_INTERNAL_830b777c_4_k_cu_343370e5_91054cuda3std3__48in_placeE)
_ZN39_INTERNAL_830b777c_4_k_cu_343370e5_91054cuda3std3__48in_placeE:
	.zero		1
	.type		_ZN39_INTERNAL_830b777c_4_k_cu_343370e5_91054cuda3std6ranges3__45__cpo9iter_moveE,@object
	.size		_ZN39_INTERNAL_830b777c_4_k_cu_343370e5_91054cuda3std6ranges3__45__cpo9iter_moveE,(_ZN39_INTERNAL_830b777c_4_k_cu_343370e5_91054cuda3std3__45__cpo5beginE - _ZN39_INTERNAL_830b777c_4_k_cu_343370e5_91054cuda3std6ranges3__45__cpo9iter_moveE)
_ZN39_INTERNAL_830b777c_4_k_cu_343370e5_91054cuda3std6ranges3__45__cpo9iter_moveE:
	.zero		1
	.type		_ZN39_INTERNAL_830b777c_4_k_cu_343370e5_91054cuda3std3__45__cpo5beginE,@object
	.size		_ZN39_INTERNAL_830b777c_4_k_cu_343370e5_91054cuda3std3__45__cpo5beginE,(_ZN39_INTERNAL_830b777c_4_k_cu_343370e5_91054cuda3std3__441_GLOBAL__N__830b777c_4_k_cu_343370e5_91056ignoreE - _ZN39_INTERNAL_830b777c_4_k_cu_343370e5_91054cuda3std3__45__cpo5beginE)
_ZN39_INTERNAL_830b777c_4_k_cu_343370e5_91054cuda3std3__45__cpo5beginE:
	.zero		1
	.type		_ZN39_INTERNAL_830b777c_4_k_cu_343370e5_91054cuda3std3__441_GLOBAL__N__830b777c_4_k_cu_343370e5_91056ignoreE,@object
	.size		_ZN39_INTERNAL_830b777c_4_k_cu_343370e5_91054cuda3std3__441_GLOBAL__N__830b777c_4_k_cu_343370e5_91056ignoreE,(_ZN39_INTERNAL_830b777c_4_k_cu_343370e5_91054cute7productE - _ZN39_INTERNAL_830b777c_4_k_cu_343370e5_91054cuda3std3__441_GLOBAL__N__830b777c_4_k_cu_343370e5_91056ignoreE)
_ZN39_INTERNAL_830b777c_4_k_cu_343370e5_91054cuda3std3__441_GLOBAL__N__830b777c_4_k_cu_343370e5_91056ignoreE:
	.zero		1
	.type		_ZN39_INTERNAL_830b777c_4_k_cu_343370e5_91054cute7productE,@object
	.size		_ZN39_INTERNAL_830b777c_4_k_cu_343370e5_91054cute7productE,(_ZN39_INTERNAL_830b777c_4_k_cu_343370e5_91054cuda3std3__45__cpo3endE - _ZN39_INTERNAL_830b777c_4_k_cu_343370e5_91054cute7productE)
_ZN39_INTERNAL_830b777c_4_k_cu_343370e5_91054cute7productE:
	.zero		1
	.type		_ZN39_INTERNAL_830b777c_4_k_cu_343370e5_91054cuda3std3__45__cpo3endE,@object
	.size		_ZN39_INTERNAL_830b777c_4_k_cu_343370e5_91054cuda3std3__45__cpo3endE,(_ZN39_INTERNAL_830b777c_4_k_cu_343370e5_91054cuda3std3__419piecewise_constructE - _ZN39_INTERNAL_830b777c_4_k_cu_343370e5_91054cuda3std3__45__cpo3endE)
_ZN39_INTERNAL_830b777c_4_k_cu_343370e5_91054cuda3std3__45__cpo3endE:
	.zero		1
	.type		_ZN39_INTERNAL_830b777c_4_k_cu_343370e5_91054cuda3std3__419piecewise_constructE,@object
	.size		_ZN39_INTERNAL_830b777c_4_k_cu_343370e5_91054cuda3std3__419piecewise_constructE,(_ZN39_INTERNAL_830b777c_4_k_cu_343370e5_91054cuda3std3__45__cpo4cendE - _ZN39_INTERNAL_830b777c_4_k_cu_343370e5_91054cuda3std3__419piecewise_constructE)
_ZN39_INTERNAL_830b777c_4_k_cu_343370e5_91054cuda3std3__419piecewise_constructE:
	.zero		1
	.type		_ZN39_INTERNAL_830b777c_4_k_cu_343370e5_91054cuda3std3__45__cpo4cendE,@object
	.size		_ZN39_INTERNAL_830b777c_4_k_cu_343370e5_91054cuda3std3__45__cpo4cendE,(_ZN39_INTERNAL_830b777c_4_k_cu_343370e5_91054cuda3std6ranges3__45__cpo4swapE - _ZN39_INTERNAL_830b777c_4_k_cu_343370e5_91054cuda3std3__45__cpo4cendE)
_ZN39_INTERNAL_830b777c_4_k_cu_343370e5_91054cuda3std3__45__cpo4cendE:
	.zero		1
	.type		_ZN39_INTERNAL_830b777c_4_k_cu_343370e5_91054cuda3std6ranges3__45__cpo4swapE,@object
	.size		_ZN39_INTERNAL_830b777c_4_k_cu_343370e5_91054cuda3std6ranges3__45__cpo4swapE,(.L_10 - _ZN39_INTERNAL_830b777c_4_k_cu_343370e5_91054cuda3std6ranges3__45__cpo4swapE)
_ZN39_INTERNAL_830b777c_4_k_cu_343370e5_91054cuda3std6ranges3__45__cpo4swapE:
	.zero		1
.L_10:


//--------------------- .nv.constant0._ZN7cutlass13device_kernelINS_4gemm6kernel13GemmUniversalIN4cute5tupleIJiiiiEEENS1_10collective13CollectiveMmaINS1_35MainloopSm100TmaUmmaWarpSpecializedILi5ELi2ELi4ENS5_IJNS4_1CILi2EEESB_NSA_ILi1EEEEEEEENS5_IJNSA_ILi256EEENSA_ILi128EEENSA_ILi32EEEEEENS_12float_e5m2_tENS5_IJlSC_lEEESJ_SK_NS4_8TiledMMAINS4_8MMA_AtomIJNS4_10MMA_TraitsINS4_25SM100_MMA_F8F6F4_2x1SM_SSEJSJ_SJ_fSF_SG_NS4_17integral_constantINS4_4UMMA5MajorELSR_0EEESS_NSP_INSQ_7ScaleInELST_0EEESU_EEEEEENS4_6LayoutINS5_IJSC_SC_SC_EEENS5_IJNSA_ILi0EEESZ_SZ_EEEEENS5_IJNS4_10UnderscoreES12_S12_EEEEENS4_28SM100_TMA_2SM_LOAD_MULTICASTENS4_14ComposedLayoutINS4_7SwizzleILi1ELi4ELi3EEENS4_18smem_ptr_flag_bitsILi8EEENSX_INS5_IJNSA_ILi8EEESH_EEENS5_IJSH_SC_EEEEEEEvNS4_8identityENS4_18SM100_TMA_2SM_LOADES1F_vS1G_EENS_8epilogue10collective18CollectiveEpilogueINS1J_23Sm100TmaWarpSpecializedILi2ELi2ELi64ELb0ELb0EEEJNS5_IJSG_SG_SH_EEENS5_IJNSX_ISG_SC_EENSX_INSA_ILi64EEESC_EEEEESJ_SK_SJ_SK_NS1J_6fusion15FusionCallbacksIS1N_NS1T_17LinearCombinationISJ_fSJ_fLNS_15FloatRoundStyleE2EEES1O_S1S_JEEENS4_5SM1004TMEM4LOAD26SM100_TMEM_LOAD_32dp32b64xENS4_13SM90_TMA_LOADENS16_INS17_ILi2ELi4ELi3EEES1A_NSX_INS5_IJS1B_S1Q_EEENS5_IJS1Q_SC_EEEEEEENS4_39AutoVectorizingCopyWithAssumedAlignmentILi128EEENS4_14SM90_TMA_STOREES28_S2A_S2A_EEEvvEEEEvNT_6ParamsE --------------------------
	.section	.nv.constant0._ZN7cutlass13device_kernelINS_4gemm6kernel13GemmUniversalIN4cute5tupleIJiiiiEEENS1_10collective13CollectiveMmaINS1_35MainloopSm100TmaUmmaWarpSpecializedILi5ELi2ELi4ENS5_IJNS4_1CILi2EEESB_NSA_ILi1EEEEEEEENS5_IJNSA_ILi256EEENSA_ILi128EEENSA_ILi32EEEEEENS_12float_e5m2_tENS5_IJlSC_lEEESJ_SK_NS4_8TiledMMAINS4_8MMA_AtomIJNS4_10MMA_TraitsINS4_25SM100_MMA_F8F6F4_2x1SM_SSEJSJ_SJ_fSF_SG_NS4_17integral_constantINS4_4UMMA5MajorELSR_0EEESS_NSP_INSQ_7ScaleInELST_0EEESU_EEEEEENS4_6LayoutINS5_IJSC_SC_SC_EEENS5_IJNSA_ILi0EEESZ_SZ_EEEEENS5_IJNS4_10UnderscoreES12_S12_EEEEENS4_28SM100_TMA_2SM_LOAD_MULTICASTENS4_14ComposedLayoutINS4_7SwizzleILi1ELi4ELi3EEENS4_18smem_ptr_flag_bitsILi8EEENSX_INS5_IJNSA_ILi8EEESH_EEENS5_IJSH_SC_EEEEEEEvNS4_8identityENS4_18SM100_TMA_2SM_LOADES1F_vS1G_EENS_8epilogue10collective18CollectiveEpilogueINS1J_23Sm100TmaWarpSpecializedILi2ELi2ELi64ELb0ELb0EEEJNS5_IJSG_SG_SH_EEENS5_IJNSX_ISG_SC_EENSX_INSA_ILi64EEESC_EEEEESJ_SK_SJ_SK_NS1J_6fusion15FusionCallbacksIS1N_NS1T_17LinearCombinationISJ_fSJ_fLNS_15FloatRoundStyleE2EEES1O_S1S_JEEENS4_5SM1004TMEM4LOAD26SM100_TMEM_LOAD_32dp32b64xENS4_13SM90_TMA_LOADENS16_INS17_ILi2ELi4ELi3EEES1A_NSX_INS5_IJS1B_S1Q_EEENS5_IJS1Q_SC_EEEEEEENS4_39AutoVectorizingCopyWithAssumedAlignmentILi128EEENS4_14SM90_TMA_STOREES28_S2A_S2A_EEEvvEEEEvNT_6ParamsE,"a",@progbits
	.sectionflags	@""
	.align	4
.nv.constant0._ZN7cutlass13device_kernelINS_4gemm6kernel13GemmUniversalIN4cute5tupleIJiiiiEEENS1_10collective13CollectiveMmaINS1_35MainloopSm100TmaUmmaWarpSpecializedILi5ELi2ELi4ENS5_IJNS4_1CILi2EEESB_NSA_ILi1EEEEEEEENS5_IJNSA_ILi256EEENSA_ILi128EEENSA_ILi32EEEEEENS_12float_e5m2_tENS5_IJlSC_lEEESJ_SK_NS4_8TiledMMAINS4_8MMA_AtomIJNS4_10MMA_TraitsINS4_25SM100_MMA_F8F6F4_2x1SM_SSEJSJ_SJ_fSF_SG_NS4_17integral_constantINS4_4UMMA5MajorELSR_0EEESS_NSP_INSQ_7ScaleInELST_0EEESU_EEEEEENS4_6LayoutINS5_IJSC_SC_SC_EEENS5_IJNSA_ILi0EEESZ_SZ_EEEEENS5_IJNS4_10UnderscoreES12_S12_EEEEENS4_28SM100_TMA_2SM_LOAD_MULTICASTENS4_14ComposedLayoutINS4_7SwizzleILi1ELi4ELi3EEENS4_18smem_ptr_flag_bitsILi8EEENSX_INS5_IJNSA_ILi8EEESH_EEENS5_IJSH_SC_EEEEEEEvNS4_8identityENS4_18SM100_TMA_2SM_LOADES1F_vS1G_EENS_8epilogue10collective18CollectiveEpilogueINS1J_23Sm100TmaWarpSpecializedILi2ELi2ELi64ELb0ELb0EEEJNS5_IJSG_SG_SH_EEENS5_IJNSX_ISG_SC_EENSX_INSA_ILi64EEESC_EEEEESJ_SK_SJ_SK_NS1J_6fusion15FusionCallbacksIS1N_NS1T_17LinearCombinationISJ_fSJ_fLNS_15FloatRoundStyleE2EEES1O_S1S_JEEENS4_5SM1004TMEM4LOAD26SM100_TMEM_LOAD_32dp32b64xENS4_13SM90_TMA_LOADENS16_INS17_ILi2ELi4ELi3EEES1A_NSX_INS5_IJS1B_S1Q_EEENS5_IJS1Q_SC_EEEEEEENS4_39AutoVectorizingCopyWithAssumedAlignmentILi128EEENS4_14SM90_TMA_STOREES28_S2A_S2A_EEEvvEEEEvNT_6ParamsE:
	.zero		2944


//--------------------- SYMBOLS --------------------------

	.type		.nv.reservedSmem.offset0,@object
	.size		.nv.reservedSmem.offset0,0x4
	.type		.nv.reservedSmem.cap,@object
	.size		.nv.reservedSmem.cap,0x4
	.type		__assertfail,@function
